//
// Generated by NVIDIA NVVM Compiler
//
// Compiler Build ID: CL-36424714
// Cuda compilation tools, release 13.0, V13.0.88
// Based on NVVM 20.0.0
//

.version 9.0
.target sm_100
.address_size 64

	// .globl	_Z24sigmoidActivationForwardPdS_ii

.visible .entry _Z24sigmoidActivationForwardPdS_ii(
	.param .u64 .ptr .align 1 _Z24sigmoidActivationForwardPdS_ii_param_0,
	.param .u64 .ptr .align 1 _Z24sigmoidActivationForwardPdS_ii_param_1,
	.param .u32 _Z24sigmoidActivationForwardPdS_ii_param_2,
	.param .u32 _Z24sigmoidActivationForwardPdS_ii_param_3
)
{
	.reg .pred 	%p<5>;
	.reg .b32 	%r<23>;
	.reg .b32 	%f<3>;
	.reg .b64 	%rd<9>;
	.reg .b64 	%fd<30>;

	ld.param.u64 	%rd1, [_Z24sigmoidActivationForwardPdS_ii_param_0];
	ld.param.u64 	%rd2, [_Z24sigmoidActivationForwardPdS_ii_param_1];
	ld.param.u32 	%r5, [_Z24sigmoidActivationForwardPdS_ii_param_2];
	ld.param.u32 	%r6, [_Z24sigmoidActivationForwardPdS_ii_param_3];
	mov.u32 	%r7, %ctaid.x;
	mov.u32 	%r8, %ntid.x;
	mov.u32 	%r9, %tid.x;
	mad.lo.s32 	%r1, %r7, %r8, %r9;
	mul.lo.s32 	%r10, %r6, %r5;
	setp.ge.s32 	%p1, %r1, %r10;
	@%p1 bra 	$L__BB0_5;
	cvta.to.global.u64 	%rd3, %rd1;
	mul.wide.s32 	%rd4, %r1, 8;
	add.s64 	%rd5, %rd3, %rd4;
	ld.global.f64 	%fd1, [%rd5];
	neg.f64 	%fd6, %fd1;
	fma.rn.f64 	%fd7, %fd1, 0dBFF71547652B82FE, 0d4338000000000000;
	{
	.reg .b32 %temp; 
	mov.b64 	{%r2, %temp}, %fd7;
	}
	mov.f64 	%fd8, 0dC338000000000000;
	add.rn.f64 	%fd9, %fd7, %fd8;
	fma.rn.f64 	%fd10, %fd9, 0dBFE62E42FEFA39EF, %fd6;
	fma.rn.f64 	%fd11, %fd9, 0dBC7ABC9E3B39803F, %fd10;
	fma.rn.f64 	%fd12, %fd11, 0d3E5ADE1569CE2BDF, 0d3E928AF3FCA213EA;
	fma.rn.f64 	%fd13, %fd12, %fd11, 0d3EC71DEE62401315;
	fma.rn.f64 	%fd14, %fd13, %fd11, 0d3EFA01997C89EB71;
	fma.rn.f64 	%fd15, %fd14, %fd11, 0d3F2A01A014761F65;
	fma.rn.f64 	%fd16, %fd15, %fd11, 0d3F56C16C1852B7AF;
	fma.rn.f64 	%fd17, %fd16, %fd11, 0d3F81111111122322;
	fma.rn.f64 	%fd18, %fd17, %fd11, 0d3FA55555555502A1;
	fma.rn.f64 	%fd19, %fd18, %fd11, 0d3FC5555555555511;
	fma.rn.f64 	%fd20, %fd19, %fd11, 0d3FE000000000000B;
	fma.rn.f64 	%fd21, %fd20, %fd11, 0d3FF0000000000000;
	fma.rn.f64 	%fd22, %fd21, %fd11, 0d3FF0000000000000;
	{
	.reg .b32 %temp; 
	mov.b64 	{%r3, %temp}, %fd22;
	}
	{
	.reg .b32 %temp; 
	mov.b64 	{%temp, %r4}, %fd22;
	}
	shl.b32 	%r11, %r2, 20;
	add.s32 	%r12, %r11, %r4;
	mov.b64 	%fd29, {%r3, %r12};
	{
	.reg .b32 %temp; 
	mov.b64 	{%temp, %r13}, %fd6;
	}
	mov.b32 	%f2, %r13;
	abs.f32 	%f1, %f2;
	setp.lt.f32 	%p2, %f1, 0f4086232B;
	@%p2 bra 	$L__BB0_4;
	setp.gt.f64 	%p3, %fd1, 0d0000000000000000;
	mov.f64 	%fd23, 0d7FF0000000000000;
	sub.f64 	%fd24, %fd23, %fd1;
	selp.f64 	%fd29, 0d0000000000000000, %fd24, %p3;
	setp.geu.f32 	%p4, %f1, 0f40874800;
	@%p4 bra 	$L__BB0_4;
	shr.u32 	%r14, %r2, 31;
	add.s32 	%r15, %r2, %r14;
	shr.s32 	%r16, %r15, 1;
	shl.b32 	%r17, %r16, 20;
	add.s32 	%r18, %r4, %r17;
	mov.b64 	%fd25, {%r3, %r18};
	sub.s32 	%r19, %r2, %r16;
	shl.b32 	%r20, %r19, 20;
	add.s32 	%r21, %r20, 1072693248;
	mov.b32 	%r22, 0;
	mov.b64 	%fd26, {%r22, %r21};
	mul.f64 	%fd29, %fd26, %fd25;
$L__BB0_4:
	add.f64 	%fd27, %fd29, 0d3FF0000000000000;
	rcp.rn.f64 	%fd28, %fd27;
	cvta.to.global.u64 	%rd6, %rd2;
	add.s64 	%rd8, %rd6, %rd4;
	st.global.f64 	[%rd8], %fd28;
$L__BB0_5:
	ret;

}
	// .globl	_Z13forwardFeedP1PdS_S_S_S_S_S_iiiiS_
.visible .entry _Z13forwardFeedP1PdS_S_S_S_S_S_iiiiS_(
	.param .u64 .ptr .align 1 _Z13forwardFeedP1PdS_S_S_S_S_S_iiiiS__param_0,
	.param .u64 .ptr .align 1 _Z13forwardFeedP1PdS_S_S_S_S_S_iiiiS__param_1,
	.param .u64 .ptr .align 1 _Z13forwardFeedP1PdS_S_S_S_S_S_iiiiS__param_2,
	.param .u64 .ptr .align 1 _Z13forwardFeedP1PdS_S_S_S_S_S_iiiiS__param_3,
	.param .u64 .ptr .align 1 _Z13forwardFeedP1PdS_S_S_S_S_S_iiiiS__param_4,
	.param .u64 .ptr .align 1 _Z13forwardFeedP1PdS_S_S_S_S_S_iiiiS__param_5,
	.param .u64 .ptr .align 1 _Z13forwardFeedP1PdS_S_S_S_S_S_iiiiS__param_6,
	.param .u32 _Z13forwardFeedP1PdS_S_S_S_S_S_iiiiS__param_7,
	.param .u32 _Z13forwardFeedP1PdS_S_S_S_S_S_iiiiS__param_8,
	.param .u32 _Z13forwardFeedP1PdS_S_S_S_S_S_iiiiS__param_9,
	.param .u32 _Z13forwardFeedP1PdS_S_S_S_S_S_iiiiS__param_10,
	.param .u64 .ptr .align 1 _Z13forwardFeedP1PdS_S_S_S_S_S_iiiiS__param_11
)
{
	.reg .pred 	%p<21>;
	.reg .b32 	%r<63>;
	.reg .b64 	%rd<64>;
	.reg .b64 	%fd<143>;

	ld.param.u64 	%rd11, [_Z13forwardFeedP1PdS_S_S_S_S_S_iiiiS__param_0];
	ld.param.u64 	%rd12, [_Z13forwardFeedP1PdS_S_S_S_S_S_iiiiS__param_1];
	ld.param.u64 	%rd13, [_Z13forwardFeedP1PdS_S_S_S_S_S_iiiiS__param_6];
	ld.param.u32 	%r34, [_Z13forwardFeedP1PdS_S_S_S_S_S_iiiiS__param_7];
	ld.param.u32 	%r35, [_Z13forwardFeedP1PdS_S_S_S_S_S_iiiiS__param_8];
	ld.param.u32 	%r36, [_Z13forwardFeedP1PdS_S_S_S_S_S_iiiiS__param_10];
	ld.param.u64 	%rd14, [_Z13forwardFeedP1PdS_S_S_S_S_S_iiiiS__param_11];
	cvta.to.global.u64 	%rd1, %rd12;
	cvta.to.global.u64 	%rd2, %rd11;
	cvta.to.global.u64 	%rd3, %rd13;
	cvta.to.global.u64 	%rd4, %rd14;
	setp.lt.s32 	%p1, %r34, 1;
	@%p1 bra 	$L__BB1_29;
	setp.lt.s32 	%p2, %r35, 1;
	mul.lo.s32 	%r1, %r36, %r35;
	@%p2 bra 	$L__BB1_17;
	and.b32  	%r2, %r35, 15;
	and.b32  	%r3, %r35, 7;
	and.b32  	%r4, %r35, 3;
	mov.b32 	%r51, 0;
$L__BB1_3:
	setp.lt.u32 	%p11, %r35, 16;
	mul.wide.u32 	%rd31, %r51, 8;
	add.s64 	%rd5, %rd4, %rd31;
	mov.b64 	%rd32, 0;
	st.global.u64 	[%rd5], %rd32;
	add.s64 	%rd33, %rd3, %rd31;
	ld.global.f64 	%fd142, [%rd33];
	mul.lo.s32 	%r6, %r51, %r35;
	mov.b32 	%r55, 0;
	@%p11 bra 	$L__BB1_6;
	and.b32  	%r42, %r35, 2147483632;
	neg.s32 	%r53, %r42;
	mul.wide.u32 	%rd34, %r6, 8;
	add.s64 	%rd35, %rd1, %rd34;
	add.s64 	%rd63, %rd35, 64;
	mov.u32 	%r52, %r1;
$L__BB1_5:
	.pragma "nounroll";
	and.b32  	%r55, %r35, 2147483632;
	mul.wide.s32 	%rd36, %r52, 8;
	add.s64 	%rd37, %rd2, %rd36;
	ld.global.f64 	%fd46, [%rd37];
	ld.global.f64 	%fd47, [%rd63+-64];
	fma.rn.f64 	%fd48, %fd46, %fd47, %fd142;
	ld.global.f64 	%fd49, [%rd37+8];
	ld.global.f64 	%fd50, [%rd63+-56];
	fma.rn.f64 	%fd51, %fd49, %fd50, %fd48;
	ld.global.f64 	%fd52, [%rd37+16];
	ld.global.f64 	%fd53, [%rd63+-48];
	fma.rn.f64 	%fd54, %fd52, %fd53, %fd51;
	ld.global.f64 	%fd55, [%rd37+24];
	ld.global.f64 	%fd56, [%rd63+-40];
	fma.rn.f64 	%fd57, %fd55, %fd56, %fd54;
	ld.global.f64 	%fd58, [%rd37+32];
	ld.global.f64 	%fd59, [%rd63+-32];
	fma.rn.f64 	%fd60, %fd58, %fd59, %fd57;
	ld.global.f64 	%fd61, [%rd37+40];
	ld.global.f64 	%fd62, [%rd63+-24];
	fma.rn.f64 	%fd63, %fd61, %fd62, %fd60;
	ld.global.f64 	%fd64, [%rd37+48];
	ld.global.f64 	%fd65, [%rd63+-16];
	fma.rn.f64 	%fd66, %fd64, %fd65, %fd63;
	ld.global.f64 	%fd67, [%rd37+56];
	ld.global.f64 	%fd68, [%rd63+-8];
	fma.rn.f64 	%fd69, %fd67, %fd68, %fd66;
	ld.global.f64 	%fd70, [%rd37+64];
	ld.global.f64 	%fd71, [%rd63];
	fma.rn.f64 	%fd72, %fd70, %fd71, %fd69;
	ld.global.f64 	%fd73, [%rd37+72];
	ld.global.f64 	%fd74, [%rd63+8];
	fma.rn.f64 	%fd75, %fd73, %fd74, %fd72;
	ld.global.f64 	%fd76, [%rd37+80];
	ld.global.f64 	%fd77, [%rd63+16];
	fma.rn.f64 	%fd78, %fd76, %fd77, %fd75;
	ld.global.f64 	%fd79, [%rd37+88];
	ld.global.f64 	%fd80, [%rd63+24];
	fma.rn.f64 	%fd81, %fd79, %fd80, %fd78;
	ld.global.f64 	%fd82, [%rd37+96];
	ld.global.f64 	%fd83, [%rd63+32];
	fma.rn.f64 	%fd84, %fd82, %fd83, %fd81;
	ld.global.f64 	%fd85, [%rd37+104];
	ld.global.f64 	%fd86, [%rd63+40];
	fma.rn.f64 	%fd87, %fd85, %fd86, %fd84;
	ld.global.f64 	%fd88, [%rd37+112];
	ld.global.f64 	%fd89, [%rd63+48];
	fma.rn.f64 	%fd90, %fd88, %fd89, %fd87;
	ld.global.f64 	%fd91, [%rd37+120];
	ld.global.f64 	%fd92, [%rd63+56];
	fma.rn.f64 	%fd142, %fd91, %fd92, %fd90;
	add.s32 	%r53, %r53, 16;
	add.s32 	%r52, %r52, 16;
	add.s64 	%rd63, %rd63, 128;
	setp.ne.s32 	%p12, %r53, 0;
	@%p12 bra 	$L__BB1_5;
$L__BB1_6:
	setp.eq.s32 	%p13, %r2, 0;
	@%p13 bra 	$L__BB1_16;
	add.s32 	%r43, %r2, -1;
	setp.lt.u32 	%p14, %r43, 7;
	@%p14 bra 	$L__BB1_9;
	add.s32 	%r44, %r55, %r1;
	mul.wide.s32 	%rd38, %r44, 8;
	add.s64 	%rd39, %rd2, %rd38;
	ld.global.f64 	%fd94, [%rd39];
	add.s32 	%r45, %r55, %r6;
	mul.wide.u32 	%rd40, %r45, 8;
	add.s64 	%rd41, %rd1, %rd40;
	ld.global.f64 	%fd95, [%rd41];
	fma.rn.f64 	%fd96, %fd94, %fd95, %fd142;
	ld.global.f64 	%fd97, [%rd39+8];
	cvt.u64.u32 	%rd42, %r6;
	cvt.u64.u32 	%rd43, %r55;
	add.s64 	%rd44, %rd43, %rd42;
	shl.b64 	%rd45, %rd44, 3;
	add.s64 	%rd46, %rd1, %rd45;
	ld.global.f64 	%fd98, [%rd46+8];
	fma.rn.f64 	%fd99, %fd97, %fd98, %fd96;
	ld.global.f64 	%fd100, [%rd39+16];
	ld.global.f64 	%fd101, [%rd46+16];
	fma.rn.f64 	%fd102, %fd100, %fd101, %fd99;
	ld.global.f64 	%fd103, [%rd39+24];
	ld.global.f64 	%fd104, [%rd46+24];
	fma.rn.f64 	%fd105, %fd103, %fd104, %fd102;
	ld.global.f64 	%fd106, [%rd39+32];
	ld.global.f64 	%fd107, [%rd46+32];
	fma.rn.f64 	%fd108, %fd106, %fd107, %fd105;
	ld.global.f64 	%fd109, [%rd39+40];
	ld.global.f64 	%fd110, [%rd46+40];
	fma.rn.f64 	%fd111, %fd109, %fd110, %fd108;
	ld.global.f64 	%fd112, [%rd39+48];
	ld.global.f64 	%fd113, [%rd46+48];
	fma.rn.f64 	%fd114, %fd112, %fd113, %fd111;
	ld.global.f64 	%fd115, [%rd39+56];
	ld.global.f64 	%fd116, [%rd46+56];
	fma.rn.f64 	%fd142, %fd115, %fd116, %fd114;
	add.s32 	%r55, %r55, 8;
$L__BB1_9:
	setp.eq.s32 	%p15, %r3, 0;
	@%p15 bra 	$L__BB1_16;
	add.s32 	%r46, %r3, -1;
	setp.lt.u32 	%p16, %r46, 3;
	@%p16 bra 	$L__BB1_12;
	add.s32 	%r47, %r55, %r1;
	mul.wide.s32 	%rd47, %r47, 8;
	add.s64 	%rd48, %rd2, %rd47;
	ld.global.f64 	%fd118, [%rd48];
	add.s32 	%r48, %r55, %r6;
	mul.wide.u32 	%rd49, %r48, 8;
	add.s64 	%rd50, %rd1, %rd49;
	ld.global.f64 	%fd119, [%rd50];
	fma.rn.f64 	%fd120, %fd118, %fd119, %fd142;
	ld.global.f64 	%fd121, [%rd48+8];
	cvt.u64.u32 	%rd51, %r6;
	cvt.u64.u32 	%rd52, %r55;
	add.s64 	%rd53, %rd52, %rd51;
	shl.b64 	%rd54, %rd53, 3;
	add.s64 	%rd55, %rd1, %rd54;
	ld.global.f64 	%fd122, [%rd55+8];
	fma.rn.f64 	%fd123, %fd121, %fd122, %fd120;
	ld.global.f64 	%fd124, [%rd48+16];
	ld.global.f64 	%fd125, [%rd55+16];
	fma.rn.f64 	%fd126, %fd124, %fd125, %fd123;
	ld.global.f64 	%fd127, [%rd48+24];
	ld.global.f64 	%fd128, [%rd55+24];
	fma.rn.f64 	%fd142, %fd127, %fd128, %fd126;
	add.s32 	%r55, %r55, 4;
$L__BB1_12:
	setp.eq.s32 	%p17, %r4, 0;
	@%p17 bra 	$L__BB1_16;
	setp.eq.s32 	%p18, %r4, 1;
	add.s32 	%r49, %r55, %r1;
	mul.wide.s32 	%rd56, %r49, 8;
	add.s64 	%rd9, %rd2, %rd56;
	ld.global.f64 	%fd129, [%rd9];
	add.s32 	%r50, %r55, %r6;
	mul.wide.u32 	%rd57, %r50, 8;
	add.s64 	%rd58, %rd1, %rd57;
	ld.global.f64 	%fd130, [%rd58];
	fma.rn.f64 	%fd142, %fd129, %fd130, %fd142;
	@%p18 bra 	$L__BB1_16;
	setp.eq.s32 	%p19, %r4, 2;
	ld.global.f64 	%fd131, [%rd9+8];
	cvt.u64.u32 	%rd59, %r6;
	cvt.u64.u32 	%rd60, %r55;
	add.s64 	%rd61, %rd60, %rd59;
	shl.b64 	%rd62, %rd61, 3;
	add.s64 	%rd10, %rd1, %rd62;
	ld.global.f64 	%fd132, [%rd10+8];
	fma.rn.f64 	%fd142, %fd131, %fd132, %fd142;
	@%p19 bra 	$L__BB1_16;
	ld.global.f64 	%fd133, [%rd9+16];
	ld.global.f64 	%fd134, [%rd10+16];
	fma.rn.f64 	%fd142, %fd133, %fd134, %fd142;
$L__BB1_16:
	st.global.f64 	[%rd5], %fd142;
	add.s32 	%r51, %r51, 1;
	setp.eq.s32 	%p20, %r51, %r34;
	@%p20 bra 	$L__BB1_29;
	bra.uni 	$L__BB1_3;
$L__BB1_17:
	and.b32  	%r19, %r34, 15;
	setp.lt.u32 	%p3, %r34, 16;
	mov.b32 	%r59, 0;
	@%p3 bra 	$L__BB1_20;
	and.b32  	%r59, %r34, 2147483632;
	mov.b32 	%r57, 0;
$L__BB1_19:
	.pragma "nounroll";
	mul.wide.u32 	%rd15, %r57, 8;
	add.s64 	%rd16, %rd4, %rd15;
	mov.b64 	%rd17, 0;
	st.global.u64 	[%rd16], %rd17;
	add.s64 	%rd18, %rd3, %rd15;
	ld.global.f64 	%fd16, [%rd18];
	st.global.f64 	[%rd16], %fd16;
	st.global.u64 	[%rd16+8], %rd17;
	ld.global.f64 	%fd17, [%rd18+8];
	st.global.f64 	[%rd16+8], %fd17;
	st.global.u64 	[%rd16+16], %rd17;
	ld.global.f64 	%fd18, [%rd18+16];
	st.global.f64 	[%rd16+16], %fd18;
	st.global.u64 	[%rd16+24], %rd17;
	ld.global.f64 	%fd19, [%rd18+24];
	st.global.f64 	[%rd16+24], %fd19;
	st.global.u64 	[%rd16+32], %rd17;
	ld.global.f64 	%fd20, [%rd18+32];
	st.global.f64 	[%rd16+32], %fd20;
	st.global.u64 	[%rd16+40], %rd17;
	ld.global.f64 	%fd21, [%rd18+40];
	st.global.f64 	[%rd16+40], %fd21;
	st.global.u64 	[%rd16+48], %rd17;
	ld.global.f64 	%fd22, [%rd18+48];
	st.global.f64 	[%rd16+48], %fd22;
	st.global.u64 	[%rd16+56], %rd17;
	ld.global.f64 	%fd23, [%rd18+56];
	st.global.f64 	[%rd16+56], %fd23;
	st.global.u64 	[%rd16+64], %rd17;
	ld.global.f64 	%fd24, [%rd18+64];
	st.global.f64 	[%rd16+64], %fd24;
	st.global.u64 	[%rd16+72], %rd17;
	ld.global.f64 	%fd25, [%rd18+72];
	st.global.f64 	[%rd16+72], %fd25;
	st.global.u64 	[%rd16+80], %rd17;
	ld.global.f64 	%fd26, [%rd18+80];
	st.global.f64 	[%rd16+80], %fd26;
	st.global.u64 	[%rd16+88], %rd17;
	ld.global.f64 	%fd27, [%rd18+88];
	st.global.f64 	[%rd16+88], %fd27;
	st.global.u64 	[%rd16+96], %rd17;
	ld.global.f64 	%fd28, [%rd18+96];
	st.global.f64 	[%rd16+96], %fd28;
	st.global.u64 	[%rd16+104], %rd17;
	ld.global.f64 	%fd29, [%rd18+104];
	st.global.f64 	[%rd16+104], %fd29;
	st.global.u64 	[%rd16+112], %rd17;
	ld.global.f64 	%fd30, [%rd18+112];
	st.global.f64 	[%rd16+112], %fd30;
	st.global.u64 	[%rd16+120], %rd17;
	ld.global.f64 	%fd31, [%rd18+120];
	st.global.f64 	[%rd16+120], %fd31;
	add.s32 	%r57, %r57, 16;
	setp.ne.s32 	%p4, %r57, %r59;
	@%p4 bra 	$L__BB1_19;
$L__BB1_20:
	setp.eq.s32 	%p5, %r19, 0;
	@%p5 bra 	$L__BB1_29;
	and.b32  	%r24, %r34, 7;
	setp.lt.u32 	%p6, %r19, 8;
	@%p6 bra 	$L__BB1_23;
	mul.wide.u32 	%rd19, %r59, 8;
	add.s64 	%rd20, %rd4, %rd19;
	mov.b64 	%rd21, 0;
	st.global.u64 	[%rd20], %rd21;
	add.s64 	%rd22, %rd3, %rd19;
	ld.global.f64 	%fd32, [%rd22];
	st.global.f64 	[%rd20], %fd32;
	st.global.u64 	[%rd20+8], %rd21;
	ld.global.f64 	%fd33, [%rd22+8];
	st.global.f64 	[%rd20+8], %fd33;
	st.global.u64 	[%rd20+16], %rd21;
	ld.global.f64 	%fd34, [%rd22+16];
	st.global.f64 	[%rd20+16], %fd34;
	st.global.u64 	[%rd20+24], %rd21;
	ld.global.f64 	%fd35, [%rd22+24];
	st.global.f64 	[%rd20+24], %fd35;
	st.global.u64 	[%rd20+32], %rd21;
	ld.global.f64 	%fd36, [%rd22+32];
	st.global.f64 	[%rd20+32], %fd36;
	st.global.u64 	[%rd20+40], %rd21;
	ld.global.f64 	%fd37, [%rd22+40];
	st.global.f64 	[%rd20+40], %fd37;
	st.global.u64 	[%rd20+48], %rd21;
	ld.global.f64 	%fd38, [%rd22+48];
	st.global.f64 	[%rd20+48], %fd38;
	st.global.u64 	[%rd20+56], %rd21;
	ld.global.f64 	%fd39, [%rd22+56];
	st.global.f64 	[%rd20+56], %fd39;
	add.s32 	%r59, %r59, 8;
$L__BB1_23:
	setp.eq.s32 	%p7, %r24, 0;
	@%p7 bra 	$L__BB1_29;
	and.b32  	%r27, %r34, 3;
	setp.lt.u32 	%p8, %r24, 4;
	@%p8 bra 	$L__BB1_26;
	mul.wide.u32 	%rd23, %r59, 8;
	add.s64 	%rd24, %rd4, %rd23;
	mov.b64 	%rd25, 0;
	st.global.u64 	[%rd24], %rd25;
	add.s64 	%rd26, %rd3, %rd23;
	ld.global.f64 	%fd40, [%rd26];
	st.global.f64 	[%rd24], %fd40;
	st.global.u64 	[%rd24+8], %rd25;
	ld.global.f64 	%fd41, [%rd26+8];
	st.global.f64 	[%rd24+8], %fd41;
	st.global.u64 	[%rd24+16], %rd25;
	ld.global.f64 	%fd42, [%rd26+16];
	st.global.f64 	[%rd24+16], %fd42;
	st.global.u64 	[%rd24+24], %rd25;
	ld.global.f64 	%fd43, [%rd26+24];
	st.global.f64 	[%rd24+24], %fd43;
	add.s32 	%r59, %r59, 4;
$L__BB1_26:
	setp.eq.s32 	%p9, %r27, 0;
	@%p9 bra 	$L__BB1_29;
	mov.b32 	%r62, 0;
$L__BB1_28:
	.pragma "nounroll";
	mul.wide.u32 	%rd27, %r59, 8;
	add.s64 	%rd28, %rd4, %rd27;
	mov.b64 	%rd29, 0;
	st.global.u64 	[%rd28], %rd29;
	add.s64 	%rd30, %rd3, %rd27;
	ld.global.f64 	%fd44, [%rd30];
	st.global.f64 	[%rd28], %fd44;
	add.s32 	%r59, %r59, 1;
	add.s32 	%r62, %r62, 1;
	setp.ne.s32 	%p10, %r62, %r27;
	@%p10 bra 	$L__BB1_28;
$L__BB1_29:
	ret;

}
	// .globl	_Z13forwardFeedP2PdS_S_S_S_S_S_iiiiS_
.visible .entry _Z13forwardFeedP2PdS_S_S_S_S_S_iiiiS_(
	.param .u64 .ptr .align 1 _Z13forwardFeedP2PdS_S_S_S_S_S_iiiiS__param_0,
	.param .u64 .ptr .align 1 _Z13forwardFeedP2PdS_S_S_S_S_S_iiiiS__param_1,
	.param .u64 .ptr .align 1 _Z13forwardFeedP2PdS_S_S_S_S_S_iiiiS__param_2,
	.param .u64 .ptr .align 1 _Z13forwardFeedP2PdS_S_S_S_S_S_iiiiS__param_3,
	.param .u64 .ptr .align 1 _Z13forwardFeedP2PdS_S_S_S_S_S_iiiiS__param_4,
	.param .u64 .ptr .align 1 _Z13forwardFeedP2PdS_S_S_S_S_S_iiiiS__param_5,
	.param .u64 .ptr .align 1 _Z13forwardFeedP2PdS_S_S_S_S_S_iiiiS__param_6,
	.param .u32 _Z13forwardFeedP2PdS_S_S_S_S_S_iiiiS__param_7,
	.param .u32 _Z13forwardFeedP2PdS_S_S_S_S_S_iiiiS__param_8,
	.param .u32 _Z13forwardFeedP2PdS_S_S_S_S_S_iiiiS__param_9,
	.param .u32 _Z13forwardFeedP2PdS_S_S_S_S_S_iiiiS__param_10,
	.param .u64 .ptr .align 1 _Z13forwardFeedP2PdS_S_S_S_S_S_iiiiS__param_11
)
{
	.reg .pred 	%p<21>;
	.reg .b32 	%r<141>;
	.reg .b64 	%rd<105>;
	.reg .b64 	%fd<143>;

	ld.param.u64 	%rd14, [_Z13forwardFeedP2PdS_S_S_S_S_S_iiiiS__param_2];
	ld.param.u64 	%rd15, [_Z13forwardFeedP2PdS_S_S_S_S_S_iiiiS__param_4];
	ld.param.u64 	%rd16, [_Z13forwardFeedP2PdS_S_S_S_S_S_iiiiS__param_5];
	ld.param.u32 	%r93, [_Z13forwardFeedP2PdS_S_S_S_S_S_iiiiS__param_7];
	ld.param.u32 	%r94, [_Z13forwardFeedP2PdS_S_S_S_S_S_iiiiS__param_9];
	ld.param.u64 	%rd17, [_Z13forwardFeedP2PdS_S_S_S_S_S_iiiiS__param_11];
	cvta.to.global.u64 	%rd1, %rd15;
	cvta.to.global.u64 	%rd2, %rd14;
	cvta.to.global.u64 	%rd3, %rd16;
	cvta.to.global.u64 	%rd4, %rd17;
	setp.lt.s32 	%p1, %r94, 1;
	@%p1 bra 	$L__BB2_29;
	setp.lt.s32 	%p2, %r93, 1;
	@%p2 bra 	$L__BB2_17;
	and.b32  	%r1, %r93, 15;
	and.b32  	%r2, %r93, 7;
	add.s32 	%r3, %r2, -1;
	and.b32  	%r4, %r93, 2147483632;
	and.b32  	%r5, %r93, 3;
	neg.s32 	%r6, %r4;
	shl.b32 	%r7, %r94, 4;
	shl.b32 	%r8, %r94, 1;
	mul.lo.s32 	%r9, %r94, 3;
	shl.b32 	%r10, %r94, 2;
	mul.lo.s32 	%r11, %r94, 5;
	mul.lo.s32 	%r12, %r94, 6;
	mul.lo.s32 	%r13, %r94, 7;
	shl.b32 	%r14, %r94, 3;
	mul.lo.s32 	%r15, %r94, 9;
	mul.lo.s32 	%r16, %r94, 10;
	mul.lo.s32 	%r17, %r94, 11;
	mul.lo.s32 	%r18, %r94, 12;
	mul.lo.s32 	%r19, %r94, 13;
	mul.lo.s32 	%r20, %r94, 14;
	mul.lo.s32 	%r21, %r94, 15;
	mul.wide.u32 	%rd5, %r7, 8;
	mov.b32 	%r115, 0;
$L__BB2_3:
	setp.lt.u32 	%p11, %r93, 16;
	mul.wide.u32 	%rd34, %r115, 8;
	add.s64 	%rd6, %rd4, %rd34;
	mov.b64 	%rd35, 0;
	st.global.u64 	[%rd6], %rd35;
	add.s64 	%rd36, %rd3, %rd34;
	ld.global.f64 	%fd142, [%rd36];
	mov.b32 	%r133, 0;
	@%p11 bra 	$L__BB2_6;
	add.s64 	%rd103, %rd2, 64;
	add.s32 	%r130, %r94, %r115;
	add.s32 	%r129, %r8, %r115;
	add.s32 	%r128, %r9, %r115;
	add.s32 	%r127, %r10, %r115;
	add.s32 	%r126, %r11, %r115;
	add.s32 	%r125, %r12, %r115;
	add.s32 	%r124, %r13, %r115;
	add.s32 	%r123, %r14, %r115;
	add.s32 	%r122, %r15, %r115;
	add.s32 	%r121, %r16, %r115;
	add.s32 	%r120, %r17, %r115;
	add.s32 	%r119, %r18, %r115;
	add.s32 	%r118, %r19, %r115;
	add.s32 	%r117, %r20, %r115;
	add.s32 	%r116, %r21, %r115;
	mul.wide.u32 	%rd37, %r115, 8;
	add.s64 	%rd104, %rd1, %rd37;
	mov.u32 	%r131, %r6;
$L__BB2_5:
	.pragma "nounroll";
	ld.global.f64 	%fd46, [%rd103+-64];
	ld.global.f64 	%fd47, [%rd104];
	fma.rn.f64 	%fd48, %fd46, %fd47, %fd142;
	ld.global.f64 	%fd49, [%rd103+-56];
	mul.wide.u32 	%rd38, %r130, 8;
	add.s64 	%rd39, %rd1, %rd38;
	ld.global.f64 	%fd50, [%rd39];
	fma.rn.f64 	%fd51, %fd49, %fd50, %fd48;
	ld.global.f64 	%fd52, [%rd103+-48];
	mul.wide.u32 	%rd40, %r129, 8;
	add.s64 	%rd41, %rd1, %rd40;
	ld.global.f64 	%fd53, [%rd41];
	fma.rn.f64 	%fd54, %fd52, %fd53, %fd51;
	ld.global.f64 	%fd55, [%rd103+-40];
	mul.wide.u32 	%rd42, %r128, 8;
	add.s64 	%rd43, %rd1, %rd42;
	ld.global.f64 	%fd56, [%rd43];
	fma.rn.f64 	%fd57, %fd55, %fd56, %fd54;
	ld.global.f64 	%fd58, [%rd103+-32];
	mul.wide.u32 	%rd44, %r127, 8;
	add.s64 	%rd45, %rd1, %rd44;
	ld.global.f64 	%fd59, [%rd45];
	fma.rn.f64 	%fd60, %fd58, %fd59, %fd57;
	ld.global.f64 	%fd61, [%rd103+-24];
	mul.wide.u32 	%rd46, %r126, 8;
	add.s64 	%rd47, %rd1, %rd46;
	ld.global.f64 	%fd62, [%rd47];
	fma.rn.f64 	%fd63, %fd61, %fd62, %fd60;
	ld.global.f64 	%fd64, [%rd103+-16];
	mul.wide.u32 	%rd48, %r125, 8;
	add.s64 	%rd49, %rd1, %rd48;
	ld.global.f64 	%fd65, [%rd49];
	fma.rn.f64 	%fd66, %fd64, %fd65, %fd63;
	ld.global.f64 	%fd67, [%rd103+-8];
	mul.wide.u32 	%rd50, %r124, 8;
	add.s64 	%rd51, %rd1, %rd50;
	ld.global.f64 	%fd68, [%rd51];
	fma.rn.f64 	%fd69, %fd67, %fd68, %fd66;
	ld.global.f64 	%fd70, [%rd103];
	mul.wide.u32 	%rd52, %r123, 8;
	add.s64 	%rd53, %rd1, %rd52;
	ld.global.f64 	%fd71, [%rd53];
	fma.rn.f64 	%fd72, %fd70, %fd71, %fd69;
	ld.global.f64 	%fd73, [%rd103+8];
	mul.wide.u32 	%rd54, %r122, 8;
	add.s64 	%rd55, %rd1, %rd54;
	ld.global.f64 	%fd74, [%rd55];
	fma.rn.f64 	%fd75, %fd73, %fd74, %fd72;
	ld.global.f64 	%fd76, [%rd103+16];
	mul.wide.u32 	%rd56, %r121, 8;
	add.s64 	%rd57, %rd1, %rd56;
	ld.global.f64 	%fd77, [%rd57];
	fma.rn.f64 	%fd78, %fd76, %fd77, %fd75;
	ld.global.f64 	%fd79, [%rd103+24];
	mul.wide.u32 	%rd58, %r120, 8;
	add.s64 	%rd59, %rd1, %rd58;
	ld.global.f64 	%fd80, [%rd59];
	fma.rn.f64 	%fd81, %fd79, %fd80, %fd78;
	ld.global.f64 	%fd82, [%rd103+32];
	mul.wide.u32 	%rd60, %r119, 8;
	add.s64 	%rd61, %rd1, %rd60;
	ld.global.f64 	%fd83, [%rd61];
	fma.rn.f64 	%fd84, %fd82, %fd83, %fd81;
	ld.global.f64 	%fd85, [%rd103+40];
	mul.wide.u32 	%rd62, %r118, 8;
	add.s64 	%rd63, %rd1, %rd62;
	ld.global.f64 	%fd86, [%rd63];
	fma.rn.f64 	%fd87, %fd85, %fd86, %fd84;
	ld.global.f64 	%fd88, [%rd103+48];
	mul.wide.u32 	%rd64, %r117, 8;
	add.s64 	%rd65, %rd1, %rd64;
	ld.global.f64 	%fd89, [%rd65];
	fma.rn.f64 	%fd90, %fd88, %fd89, %fd87;
	ld.global.f64 	%fd91, [%rd103+56];
	mul.wide.u32 	%rd66, %r116, 8;
	add.s64 	%rd67, %rd1, %rd66;
	ld.global.f64 	%fd92, [%rd67];
	fma.rn.f64 	%fd142, %fd91, %fd92, %fd90;
	add.s32 	%r131, %r131, 16;
	add.s32 	%r130, %r130, %r7;
	add.s32 	%r129, %r129, %r7;
	add.s32 	%r128, %r128, %r7;
	add.s32 	%r127, %r127, %r7;
	add.s32 	%r126, %r126, %r7;
	add.s32 	%r125, %r125, %r7;
	add.s32 	%r124, %r124, %r7;
	add.s32 	%r123, %r123, %r7;
	add.s32 	%r122, %r122, %r7;
	add.s32 	%r121, %r121, %r7;
	add.s32 	%r120, %r120, %r7;
	add.s32 	%r119, %r119, %r7;
	add.s32 	%r118, %r118, %r7;
	add.s32 	%r117, %r117, %r7;
	add.s32 	%r116, %r116, %r7;
	add.s64 	%rd104, %rd104, %rd5;
	add.s64 	%rd103, %rd103, 128;
	setp.ne.s32 	%p12, %r131, 0;
	mov.u32 	%r133, %r4;
	@%p12 bra 	$L__BB2_5;
$L__BB2_6:
	setp.eq.s32 	%p13, %r1, 0;
	@%p13 bra 	$L__BB2_16;
	add.s32 	%r101, %r1, -1;
	setp.lt.u32 	%p14, %r101, 7;
	@%p14 bra 	$L__BB2_9;
	mul.wide.u32 	%rd68, %r133, 8;
	add.s64 	%rd69, %rd2, %rd68;
	ld.global.f64 	%fd94, [%rd69];
	mad.lo.s32 	%r102, %r133, %r94, %r115;
	mul.wide.u32 	%rd70, %r102, 8;
	add.s64 	%rd71, %rd1, %rd70;
	ld.global.f64 	%fd95, [%rd71];
	fma.rn.f64 	%fd96, %fd94, %fd95, %fd142;
	ld.global.f64 	%fd97, [%rd69+8];
	add.s32 	%r103, %r102, %r94;
	mul.wide.u32 	%rd72, %r103, 8;
	add.s64 	%rd73, %rd1, %rd72;
	ld.global.f64 	%fd98, [%rd73];
	fma.rn.f64 	%fd99, %fd97, %fd98, %fd96;
	ld.global.f64 	%fd100, [%rd69+16];
	add.s32 	%r104, %r103, %r94;
	mul.wide.u32 	%rd74, %r104, 8;
	add.s64 	%rd75, %rd1, %rd74;
	ld.global.f64 	%fd101, [%rd75];
	fma.rn.f64 	%fd102, %fd100, %fd101, %fd99;
	ld.global.f64 	%fd103, [%rd69+24];
	add.s32 	%r105, %r104, %r94;
	mul.wide.u32 	%rd76, %r105, 8;
	add.s64 	%rd77, %rd1, %rd76;
	ld.global.f64 	%fd104, [%rd77];
	fma.rn.f64 	%fd105, %fd103, %fd104, %fd102;
	ld.global.f64 	%fd106, [%rd69+32];
	add.s32 	%r106, %r105, %r94;
	mul.wide.u32 	%rd78, %r106, 8;
	add.s64 	%rd79, %rd1, %rd78;
	ld.global.f64 	%fd107, [%rd79];
	fma.rn.f64 	%fd108, %fd106, %fd107, %fd105;
	ld.global.f64 	%fd109, [%rd69+40];
	add.s32 	%r107, %r106, %r94;
	mul.wide.u32 	%rd80, %r107, 8;
	add.s64 	%rd81, %rd1, %rd80;
	ld.global.f64 	%fd110, [%rd81];
	fma.rn.f64 	%fd111, %fd109, %fd110, %fd108;
	ld.global.f64 	%fd112, [%rd69+48];
	add.s32 	%r108, %r107, %r94;
	mul.wide.u32 	%rd82, %r108, 8;
	add.s64 	%rd83, %rd1, %rd82;
	ld.global.f64 	%fd113, [%rd83];
	fma.rn.f64 	%fd114, %fd112, %fd113, %fd111;
	ld.global.f64 	%fd115, [%rd69+56];
	add.s32 	%r109, %r108, %r94;
	mul.wide.u32 	%rd84, %r109, 8;
	add.s64 	%rd85, %rd1, %rd84;
	ld.global.f64 	%fd116, [%rd85];
	fma.rn.f64 	%fd142, %fd115, %fd116, %fd114;
	add.s32 	%r133, %r133, 8;
$L__BB2_9:
	setp.eq.s32 	%p15, %r2, 0;
	@%p15 bra 	$L__BB2_16;
	setp.lt.u32 	%p16, %r3, 3;
	@%p16 bra 	$L__BB2_12;
	mul.wide.u32 	%rd86, %r133, 8;
	add.s64 	%rd87, %rd2, %rd86;
	ld.global.f64 	%fd118, [%rd87];
	mad.lo.s32 	%r110, %r133, %r94, %r115;
	mul.wide.u32 	%rd88, %r110, 8;
	add.s64 	%rd89, %rd1, %rd88;
	ld.global.f64 	%fd119, [%rd89];
	fma.rn.f64 	%fd120, %fd118, %fd119, %fd142;
	ld.global.f64 	%fd121, [%rd87+8];
	add.s32 	%r111, %r110, %r94;
	mul.wide.u32 	%rd90, %r111, 8;
	add.s64 	%rd91, %rd1, %rd90;
	ld.global.f64 	%fd122, [%rd91];
	fma.rn.f64 	%fd123, %fd121, %fd122, %fd120;
	ld.global.f64 	%fd124, [%rd87+16];
	add.s32 	%r112, %r111, %r94;
	mul.wide.u32 	%rd92, %r112, 8;
	add.s64 	%rd93, %rd1, %rd92;
	ld.global.f64 	%fd125, [%rd93];
	fma.rn.f64 	%fd126, %fd124, %fd125, %fd123;
	ld.global.f64 	%fd127, [%rd87+24];
	add.s32 	%r113, %r112, %r94;
	mul.wide.u32 	%rd94, %r113, 8;
	add.s64 	%rd95, %rd1, %rd94;
	ld.global.f64 	%fd128, [%rd95];
	fma.rn.f64 	%fd142, %fd127, %fd128, %fd126;
	add.s32 	%r133, %r133, 4;
$L__BB2_12:
	setp.eq.s32 	%p17, %r5, 0;
	@%p17 bra 	$L__BB2_16;
	setp.eq.s32 	%p18, %r5, 1;
	mul.wide.u32 	%rd96, %r133, 8;
	add.s64 	%rd13, %rd2, %rd96;
	ld.global.f64 	%fd129, [%rd13];
	mad.lo.s32 	%r75, %r133, %r94, %r115;
	mul.wide.u32 	%rd97, %r75, 8;
	add.s64 	%rd98, %rd1, %rd97;
	ld.global.f64 	%fd130, [%rd98];
	fma.rn.f64 	%fd142, %fd129, %fd130, %fd142;
	@%p18 bra 	$L__BB2_16;
	setp.eq.s32 	%p19, %r5, 2;
	ld.global.f64 	%fd131, [%rd13+8];
	add.s32 	%r76, %r75, %r94;
	mul.wide.u32 	%rd99, %r76, 8;
	add.s64 	%rd100, %rd1, %rd99;
	ld.global.f64 	%fd132, [%rd100];
	fma.rn.f64 	%fd142, %fd131, %fd132, %fd142;
	@%p19 bra 	$L__BB2_16;
	ld.global.f64 	%fd133, [%rd13+16];
	add.s32 	%r114, %r76, %r94;
	mul.wide.u32 	%rd101, %r114, 8;
	add.s64 	%rd102, %rd1, %rd101;
	ld.global.f64 	%fd134, [%rd102];
	fma.rn.f64 	%fd142, %fd133, %fd134, %fd142;
$L__BB2_16:
	st.global.f64 	[%rd6], %fd142;
	add.s32 	%r115, %r115, 1;
	setp.eq.s32 	%p20, %r115, %r94;
	@%p20 bra 	$L__BB2_29;
	bra.uni 	$L__BB2_3;
$L__BB2_17:
	add.s32 	%r96, %r94, -1;
	and.b32  	%r78, %r94, 15;
	setp.lt.u32 	%p3, %r96, 15;
	mov.b32 	%r137, 0;
	@%p3 bra 	$L__BB2_20;
	and.b32  	%r137, %r94, 2147483632;
	mov.b32 	%r135, 0;
$L__BB2_19:
	.pragma "nounroll";
	mul.wide.u32 	%rd18, %r135, 8;
	add.s64 	%rd19, %rd4, %rd18;
	mov.b64 	%rd20, 0;
	st.global.u64 	[%rd19], %rd20;
	add.s64 	%rd21, %rd3, %rd18;
	ld.global.f64 	%fd16, [%rd21];
	st.global.f64 	[%rd19], %fd16;
	st.global.u64 	[%rd19+8], %rd20;
	ld.global.f64 	%fd17, [%rd21+8];
	st.global.f64 	[%rd19+8], %fd17;
	st.global.u64 	[%rd19+16], %rd20;
	ld.global.f64 	%fd18, [%rd21+16];
	st.global.f64 	[%rd19+16], %fd18;
	st.global.u64 	[%rd19+24], %rd20;
	ld.global.f64 	%fd19, [%rd21+24];
	st.global.f64 	[%rd19+24], %fd19;
	st.global.u64 	[%rd19+32], %rd20;
	ld.global.f64 	%fd20, [%rd21+32];
	st.global.f64 	[%rd19+32], %fd20;
	st.global.u64 	[%rd19+40], %rd20;
	ld.global.f64 	%fd21, [%rd21+40];
	st.global.f64 	[%rd19+40], %fd21;
	st.global.u64 	[%rd19+48], %rd20;
	ld.global.f64 	%fd22, [%rd21+48];
	st.global.f64 	[%rd19+48], %fd22;
	st.global.u64 	[%rd19+56], %rd20;
	ld.global.f64 	%fd23, [%rd21+56];
	st.global.f64 	[%rd19+56], %fd23;
	st.global.u64 	[%rd19+64], %rd20;
	ld.global.f64 	%fd24, [%rd21+64];
	st.global.f64 	[%rd19+64], %fd24;
	st.global.u64 	[%rd19+72], %rd20;
	ld.global.f64 	%fd25, [%rd21+72];
	st.global.f64 	[%rd19+72], %fd25;
	st.global.u64 	[%rd19+80], %rd20;
	ld.global.f64 	%fd26, [%rd21+80];
	st.global.f64 	[%rd19+80], %fd26;
	st.global.u64 	[%rd19+88], %rd20;
	ld.global.f64 	%fd27, [%rd21+88];
	st.global.f64 	[%rd19+88], %fd27;
	st.global.u64 	[%rd19+96], %rd20;
	ld.global.f64 	%fd28, [%rd21+96];
	st.global.f64 	[%rd19+96], %fd28;
	st.global.u64 	[%rd19+104], %rd20;
	ld.global.f64 	%fd29, [%rd21+104];
	st.global.f64 	[%rd19+104], %fd29;
	st.global.u64 	[%rd19+112], %rd20;
	ld.global.f64 	%fd30, [%rd21+112];
	st.global.f64 	[%rd19+112], %fd30;
	st.global.u64 	[%rd19+120], %rd20;
	ld.global.f64 	%fd31, [%rd21+120];
	st.global.f64 	[%rd19+120], %fd31;
	add.s32 	%r135, %r135, 16;
	setp.ne.s32 	%p4, %r135, %r137;
	@%p4 bra 	$L__BB2_19;
$L__BB2_20:
	setp.eq.s32 	%p5, %r78, 0;
	@%p5 bra 	$L__BB2_29;
	and.b32  	%r83, %r94, 7;
	setp.lt.u32 	%p6, %r78, 8;
	@%p6 bra 	$L__BB2_23;
	mul.wide.u32 	%rd22, %r137, 8;
	add.s64 	%rd23, %rd4, %rd22;
	mov.b64 	%rd24, 0;
	st.global.u64 	[%rd23], %rd24;
	add.s64 	%rd25, %rd3, %rd22;
	ld.global.f64 	%fd32, [%rd25];
	st.global.f64 	[%rd23], %fd32;
	st.global.u64 	[%rd23+8], %rd24;
	ld.global.f64 	%fd33, [%rd25+8];
	st.global.f64 	[%rd23+8], %fd33;
	st.global.u64 	[%rd23+16], %rd24;
	ld.global.f64 	%fd34, [%rd25+16];
	st.global.f64 	[%rd23+16], %fd34;
	st.global.u64 	[%rd23+24], %rd24;
	ld.global.f64 	%fd35, [%rd25+24];
	st.global.f64 	[%rd23+24], %fd35;
	st.global.u64 	[%rd23+32], %rd24;
	ld.global.f64 	%fd36, [%rd25+32];
	st.global.f64 	[%rd23+32], %fd36;
	st.global.u64 	[%rd23+40], %rd24;
	ld.global.f64 	%fd37, [%rd25+40];
	st.global.f64 	[%rd23+40], %fd37;
	st.global.u64 	[%rd23+48], %rd24;
	ld.global.f64 	%fd38, [%rd25+48];
	st.global.f64 	[%rd23+48], %fd38;
	st.global.u64 	[%rd23+56], %rd24;
	ld.global.f64 	%fd39, [%rd25+56];
	st.global.f64 	[%rd23+56], %fd39;
	add.s32 	%r137, %r137, 8;
$L__BB2_23:
	setp.eq.s32 	%p7, %r83, 0;
	@%p7 bra 	$L__BB2_29;
	and.b32  	%r86, %r94, 3;
	setp.lt.u32 	%p8, %r83, 4;
	@%p8 bra 	$L__BB2_26;
	mul.wide.u32 	%rd26, %r137, 8;
	add.s64 	%rd27, %rd4, %rd26;
	mov.b64 	%rd28, 0;
	st.global.u64 	[%rd27], %rd28;
	add.s64 	%rd29, %rd3, %rd26;
	ld.global.f64 	%fd40, [%rd29];
	st.global.f64 	[%rd27], %fd40;
	st.global.u64 	[%rd27+8], %rd28;
	ld.global.f64 	%fd41, [%rd29+8];
	st.global.f64 	[%rd27+8], %fd41;
	st.global.u64 	[%rd27+16], %rd28;
	ld.global.f64 	%fd42, [%rd29+16];
	st.global.f64 	[%rd27+16], %fd42;
	st.global.u64 	[%rd27+24], %rd28;
	ld.global.f64 	%fd43, [%rd29+24];
	st.global.f64 	[%rd27+24], %fd43;
	add.s32 	%r137, %r137, 4;
$L__BB2_26:
	setp.eq.s32 	%p9, %r86, 0;
	@%p9 bra 	$L__BB2_29;
	mov.b32 	%r140, 0;
$L__BB2_28:
	.pragma "nounroll";
	mul.wide.u32 	%rd30, %r137, 8;
	add.s64 	%rd31, %rd4, %rd30;
	mov.b64 	%rd32, 0;
	st.global.u64 	[%rd31], %rd32;
	add.s64 	%rd33, %rd3, %rd30;
	ld.global.f64 	%fd44, [%rd33];
	st.global.f64 	[%rd31], %fd44;
	add.s32 	%r137, %r137, 1;
	add.s32 	%r140, %r140, 1;
	setp.ne.s32 	%p10, %r140, %r86;
	@%p10 bra 	$L__BB2_28;
$L__BB2_29:
	ret;

}
	// .globl	_Z13backpropogatePdS_S_S_S_S_S_S_iiiid
.visible .entry _Z13backpropogatePdS_S_S_S_S_S_S_iiiid(
	.param .u64 .ptr .align 1 _Z13backpropogatePdS_S_S_S_S_S_S_iiiid_param_0,
	.param .u64 .ptr .align 1 _Z13backpropogatePdS_S_S_S_S_S_S_iiiid_param_1,
	.param .u64 .ptr .align 1 _Z13backpropogatePdS_S_S_S_S_S_S_iiiid_param_2,
	.param .u64 .ptr .align 1 _Z13backpropogatePdS_S_S_S_S_S_S_iiiid_param_3,
	.param .u64 .ptr .align 1 _Z13backpropogatePdS_S_S_S_S_S_S_iiiid_param_4,
	.param .u64 .ptr .align 1 _Z13backpropogatePdS_S_S_S_S_S_S_iiiid_param_5,
	.param .u64 .ptr .align 1 _Z13backpropogatePdS_S_S_S_S_S_S_iiiid_param_6,
	.param .u64 .ptr .align 1 _Z13backpropogatePdS_S_S_S_S_S_S_iiiid_param_7,
	.param .u32 _Z13backpropogatePdS_S_S_S_S_S_S_iiiid_param_8,
	.param .u32 _Z13backpropogatePdS_S_S_S_S_S_S_iiiid_param_9,
	.param .u32 _Z13backpropogatePdS_S_S_S_S_S_S_iiiid_param_10,
	.param .u32 _Z13backpropogatePdS_S_S_S_S_S_S_iiiid_param_11,
	.param .f64 _Z13backpropogatePdS_S_S_S_S_S_S_iiiid_param_12
)
{
	.local .align 16 .b8 	__local_depot3[32];
	.reg .b64 	%SP;
	.reg .b64 	%SPL;
	.reg .pred 	%p<59>;
	.reg .b32 	%r<181>;
	.reg .b64 	%rd<157>;
	.reg .b64 	%fd<491>;

	mov.u64 	%SPL, __local_depot3;
	ld.param.u64 	%rd11, [_Z13backpropogatePdS_S_S_S_S_S_S_iiiid_param_0];
	ld.param.u64 	%rd12, [_Z13backpropogatePdS_S_S_S_S_S_S_iiiid_param_1];
	ld.param.u64 	%rd13, [_Z13backpropogatePdS_S_S_S_S_S_S_iiiid_param_2];
	ld.param.u64 	%rd9, [_Z13backpropogatePdS_S_S_S_S_S_S_iiiid_param_3];
	ld.param.u64 	%rd14, [_Z13backpropogatePdS_S_S_S_S_S_S_iiiid_param_4];
	ld.param.u64 	%rd10, [_Z13backpropogatePdS_S_S_S_S_S_S_iiiid_param_5];
	ld.param.u64 	%rd15, [_Z13backpropogatePdS_S_S_S_S_S_S_iiiid_param_6];
	ld.param.u64 	%rd16, [_Z13backpropogatePdS_S_S_S_S_S_S_iiiid_param_7];
	ld.param.u32 	%r94, [_Z13backpropogatePdS_S_S_S_S_S_S_iiiid_param_8];
	ld.param.u32 	%r95, [_Z13backpropogatePdS_S_S_S_S_S_S_iiiid_param_9];
	ld.param.u32 	%r96, [_Z13backpropogatePdS_S_S_S_S_S_S_iiiid_param_10];
	ld.param.u32 	%r97, [_Z13backpropogatePdS_S_S_S_S_S_S_iiiid_param_11];
	ld.param.f64 	%fd19, [_Z13backpropogatePdS_S_S_S_S_S_S_iiiid_param_12];
	cvta.to.global.u64 	%rd1, %rd14;
	cvta.to.global.u64 	%rd2, %rd12;
	cvta.to.global.u64 	%rd3, %rd16;
	cvta.to.global.u64 	%rd4, %rd13;
	cvta.to.global.u64 	%rd5, %rd11;
	cvta.to.global.u64 	%rd6, %rd15;
	add.u64 	%rd7, %SPL, 0;
	setp.lt.s32 	%p1, %r96, 1;
	@%p1 bra 	$L__BB3_2;
	cvta.to.global.u64 	%rd18, %rd10;
	cvta.to.global.u64 	%rd19, %rd9;
	add.s32 	%r98, %r96, -1;
	mul.lo.s32 	%r99, %r97, %r96;
	cvt.s64.s32 	%rd20, %r99;
	cvt.u64.u32 	%rd21, %r96;
	add.s64 	%rd22, %rd21, %rd20;
	shl.b64 	%rd23, %rd22, 3;
	add.s64 	%rd24, %rd18, %rd23;
	ld.global.f64 	%fd21, [%rd24+-8];
	mul.wide.u32 	%rd25, %r98, 8;
	add.s64 	%rd26, %rd19, %rd25;
	ld.global.f64 	%fd22, [%rd26];
	sub.f64 	%fd23, %fd21, %fd22;
	mov.f64 	%fd24, 0d3FF0000000000000;
	sub.f64 	%fd25, %fd24, %fd22;
	mul.f64 	%fd26, %fd22, %fd25;
	mul.f64 	%fd482, %fd23, %fd26;
$L__BB3_2:
	setp.lt.s32 	%p2, %r94, 1;
	@%p2 bra 	$L__BB3_31;
	setp.lt.s32 	%p3, %r96, 1;
	@%p3 bra 	$L__BB3_19;
	add.s32 	%r1, %r96, -1;
	and.b32  	%r2, %r96, 15;
	add.s32 	%r3, %r2, -1;
	and.b32  	%r4, %r96, 7;
	add.s32 	%r5, %r4, -1;
	and.b32  	%r6, %r96, 2147483632;
	and.b32  	%r7, %r96, 3;
	mov.b32 	%r146, 0;
$L__BB3_5:
	setp.lt.u32 	%p12, %r1, 15;
	mov.f64 	%fd490, 0d0000000000000000;
	mov.b32 	%r149, 0;
	@%p12 bra 	$L__BB3_8;
	mov.f64 	%fd490, 0d0000000000000000;
	mov.b32 	%r147, 0;
$L__BB3_7:
	.pragma "nounroll";
	add.s32 	%r106, %r147, %r146;
	mul.wide.u32 	%rd39, %r106, 8;
	add.s64 	%rd40, %rd1, %rd39;
	ld.global.f64 	%fd150, [%rd40];
	fma.rn.f64 	%fd151, %fd482, %fd150, %fd490;
	ld.global.f64 	%fd152, [%rd40+8];
	fma.rn.f64 	%fd153, %fd482, %fd152, %fd151;
	ld.global.f64 	%fd154, [%rd40+16];
	fma.rn.f64 	%fd155, %fd482, %fd154, %fd153;
	ld.global.f64 	%fd156, [%rd40+24];
	fma.rn.f64 	%fd157, %fd482, %fd156, %fd155;
	ld.global.f64 	%fd158, [%rd40+32];
	fma.rn.f64 	%fd159, %fd482, %fd158, %fd157;
	ld.global.f64 	%fd160, [%rd40+40];
	fma.rn.f64 	%fd161, %fd482, %fd160, %fd159;
	ld.global.f64 	%fd162, [%rd40+48];
	fma.rn.f64 	%fd163, %fd482, %fd162, %fd161;
	ld.global.f64 	%fd164, [%rd40+56];
	fma.rn.f64 	%fd165, %fd482, %fd164, %fd163;
	ld.global.f64 	%fd166, [%rd40+64];
	fma.rn.f64 	%fd167, %fd482, %fd166, %fd165;
	ld.global.f64 	%fd168, [%rd40+72];
	fma.rn.f64 	%fd169, %fd482, %fd168, %fd167;
	ld.global.f64 	%fd170, [%rd40+80];
	fma.rn.f64 	%fd171, %fd482, %fd170, %fd169;
	ld.global.f64 	%fd172, [%rd40+88];
	fma.rn.f64 	%fd173, %fd482, %fd172, %fd171;
	ld.global.f64 	%fd174, [%rd40+96];
	fma.rn.f64 	%fd175, %fd482, %fd174, %fd173;
	ld.global.f64 	%fd176, [%rd40+104];
	fma.rn.f64 	%fd177, %fd482, %fd176, %fd175;
	ld.global.f64 	%fd178, [%rd40+112];
	fma.rn.f64 	%fd179, %fd482, %fd178, %fd177;
	ld.global.f64 	%fd180, [%rd40+120];
	fma.rn.f64 	%fd490, %fd482, %fd180, %fd179;
	add.s32 	%r147, %r147, 16;
	setp.eq.s32 	%p13, %r147, %r6;
	mov.u32 	%r149, %r6;
	@%p13 bra 	$L__BB3_8;
	bra.uni 	$L__BB3_7;
$L__BB3_8:
	setp.eq.s32 	%p14, %r2, 0;
	@%p14 bra 	$L__BB3_18;
	setp.lt.u32 	%p15, %r3, 7;
	@%p15 bra 	$L__BB3_11;
	add.s32 	%r107, %r149, %r146;
	mul.wide.u32 	%rd41, %r107, 8;
	add.s64 	%rd42, %rd1, %rd41;
	ld.global.f64 	%fd182, [%rd42];
	fma.rn.f64 	%fd183, %fd482, %fd182, %fd490;
	cvt.u64.u32 	%rd43, %r146;
	cvt.u64.u32 	%rd44, %r149;
	add.s64 	%rd45, %rd44, %rd43;
	shl.b64 	%rd46, %rd45, 3;
	add.s64 	%rd47, %rd1, %rd46;
	ld.global.f64 	%fd184, [%rd47+8];
	fma.rn.f64 	%fd185, %fd482, %fd184, %fd183;
	ld.global.f64 	%fd186, [%rd47+16];
	fma.rn.f64 	%fd187, %fd482, %fd186, %fd185;
	ld.global.f64 	%fd188, [%rd47+24];
	fma.rn.f64 	%fd189, %fd482, %fd188, %fd187;
	ld.global.f64 	%fd190, [%rd47+32];
	fma.rn.f64 	%fd191, %fd482, %fd190, %fd189;
	ld.global.f64 	%fd192, [%rd47+40];
	fma.rn.f64 	%fd193, %fd482, %fd192, %fd191;
	ld.global.f64 	%fd194, [%rd47+48];
	fma.rn.f64 	%fd195, %fd482, %fd194, %fd193;
	ld.global.f64 	%fd196, [%rd47+56];
	fma.rn.f64 	%fd490, %fd482, %fd196, %fd195;
	add.s32 	%r149, %r149, 8;
$L__BB3_11:
	setp.eq.s32 	%p16, %r4, 0;
	@%p16 bra 	$L__BB3_18;
	setp.lt.u32 	%p17, %r5, 3;
	@%p17 bra 	$L__BB3_14;
	add.s32 	%r108, %r149, %r146;
	mul.wide.u32 	%rd48, %r108, 8;
	add.s64 	%rd49, %rd1, %rd48;
	ld.global.f64 	%fd198, [%rd49];
	fma.rn.f64 	%fd199, %fd482, %fd198, %fd490;
	cvt.u64.u32 	%rd50, %r146;
	cvt.u64.u32 	%rd51, %r149;
	add.s64 	%rd52, %rd51, %rd50;
	shl.b64 	%rd53, %rd52, 3;
	add.s64 	%rd54, %rd1, %rd53;
	ld.global.f64 	%fd200, [%rd54+8];
	fma.rn.f64 	%fd201, %fd482, %fd200, %fd199;
	ld.global.f64 	%fd202, [%rd54+16];
	fma.rn.f64 	%fd203, %fd482, %fd202, %fd201;
	ld.global.f64 	%fd204, [%rd54+24];
	fma.rn.f64 	%fd490, %fd482, %fd204, %fd203;
	add.s32 	%r149, %r149, 4;
$L__BB3_14:
	setp.eq.s32 	%p18, %r7, 0;
	@%p18 bra 	$L__BB3_18;
	setp.eq.s32 	%p19, %r7, 1;
	add.s32 	%r109, %r149, %r146;
	mul.wide.u32 	%rd55, %r109, 8;
	add.s64 	%rd56, %rd1, %rd55;
	ld.global.f64 	%fd205, [%rd56];
	fma.rn.f64 	%fd490, %fd482, %fd205, %fd490;
	@%p19 bra 	$L__BB3_18;
	setp.eq.s32 	%p20, %r7, 2;
	cvt.u64.u32 	%rd57, %r146;
	cvt.u64.u32 	%rd58, %r149;
	add.s64 	%rd59, %rd58, %rd57;
	shl.b64 	%rd60, %rd59, 3;
	add.s64 	%rd8, %rd1, %rd60;
	ld.global.f64 	%fd206, [%rd8+8];
	fma.rn.f64 	%fd490, %fd482, %fd206, %fd490;
	@%p20 bra 	$L__BB3_18;
	ld.global.f64 	%fd207, [%rd8+16];
	fma.rn.f64 	%fd490, %fd482, %fd207, %fd490;
$L__BB3_18:
	mul.wide.u32 	%rd61, %r146, 8;
	add.s64 	%rd62, %rd2, %rd61;
	ld.global.f64 	%fd208, [%rd62];
	mov.f64 	%fd209, 0d3FF0000000000000;
	sub.f64 	%fd210, %fd209, %fd208;
	mul.f64 	%fd211, %fd208, %fd210;
	mul.f64 	%fd212, %fd490, %fd211;
	add.s64 	%rd63, %rd7, %rd61;
	st.local.f64 	[%rd63], %fd212;
	add.s32 	%r146, %r146, 1;
	setp.eq.s32 	%p21, %r146, %r94;
	@%p21 bra 	$L__BB3_31;
	bra.uni 	$L__BB3_5;
$L__BB3_19:
	and.b32  	%r17, %r94, 15;
	setp.lt.u32 	%p4, %r94, 16;
	mov.b32 	%r153, 0;
	@%p4 bra 	$L__BB3_22;
	and.b32  	%r153, %r94, 2147483632;
	mov.b32 	%r151, 0;
$L__BB3_21:
	.pragma "nounroll";
	mul.wide.u32 	%rd27, %r151, 8;
	add.s64 	%rd28, %rd2, %rd27;
	ld.global.f64 	%fd27, [%rd28];
	mov.f64 	%fd28, 0d3FF0000000000000;
	sub.f64 	%fd29, %fd28, %fd27;
	mul.f64 	%fd30, %fd27, %fd29;
	mul.f64 	%fd31, %fd30, 0d0000000000000000;
	add.s64 	%rd29, %rd7, %rd27;
	ld.global.f64 	%fd32, [%rd28+8];
	sub.f64 	%fd33, %fd28, %fd32;
	mul.f64 	%fd34, %fd32, %fd33;
	mul.f64 	%fd35, %fd34, 0d0000000000000000;
	st.local.v2.f64 	[%rd29], {%fd31, %fd35};
	ld.global.f64 	%fd36, [%rd28+16];
	sub.f64 	%fd37, %fd28, %fd36;
	mul.f64 	%fd38, %fd36, %fd37;
	mul.f64 	%fd39, %fd38, 0d0000000000000000;
	ld.global.f64 	%fd40, [%rd28+24];
	sub.f64 	%fd41, %fd28, %fd40;
	mul.f64 	%fd42, %fd40, %fd41;
	mul.f64 	%fd43, %fd42, 0d0000000000000000;
	st.local.v2.f64 	[%rd29+16], {%fd39, %fd43};
	ld.global.f64 	%fd44, [%rd28+32];
	sub.f64 	%fd45, %fd28, %fd44;
	mul.f64 	%fd46, %fd44, %fd45;
	mul.f64 	%fd47, %fd46, 0d0000000000000000;
	ld.global.f64 	%fd48, [%rd28+40];
	sub.f64 	%fd49, %fd28, %fd48;
	mul.f64 	%fd50, %fd48, %fd49;
	mul.f64 	%fd51, %fd50, 0d0000000000000000;
	st.local.v2.f64 	[%rd29+32], {%fd47, %fd51};
	ld.global.f64 	%fd52, [%rd28+48];
	sub.f64 	%fd53, %fd28, %fd52;
	mul.f64 	%fd54, %fd52, %fd53;
	mul.f64 	%fd55, %fd54, 0d0000000000000000;
	ld.global.f64 	%fd56, [%rd28+56];
	sub.f64 	%fd57, %fd28, %fd56;
	mul.f64 	%fd58, %fd56, %fd57;
	mul.f64 	%fd59, %fd58, 0d0000000000000000;
	st.local.v2.f64 	[%rd29+48], {%fd55, %fd59};
	ld.global.f64 	%fd60, [%rd28+64];
	sub.f64 	%fd61, %fd28, %fd60;
	mul.f64 	%fd62, %fd60, %fd61;
	mul.f64 	%fd63, %fd62, 0d0000000000000000;
	ld.global.f64 	%fd64, [%rd28+72];
	sub.f64 	%fd65, %fd28, %fd64;
	mul.f64 	%fd66, %fd64, %fd65;
	mul.f64 	%fd67, %fd66, 0d0000000000000000;
	st.local.v2.f64 	[%rd29+64], {%fd63, %fd67};
	ld.global.f64 	%fd68, [%rd28+80];
	sub.f64 	%fd69, %fd28, %fd68;
	mul.f64 	%fd70, %fd68, %fd69;
	mul.f64 	%fd71, %fd70, 0d0000000000000000;
	ld.global.f64 	%fd72, [%rd28+88];
	sub.f64 	%fd73, %fd28, %fd72;
	mul.f64 	%fd74, %fd72, %fd73;
	mul.f64 	%fd75, %fd74, 0d0000000000000000;
	st.local.v2.f64 	[%rd29+80], {%fd71, %fd75};
	ld.global.f64 	%fd76, [%rd28+96];
	sub.f64 	%fd77, %fd28, %fd76;
	mul.f64 	%fd78, %fd76, %fd77;
	mul.f64 	%fd79, %fd78, 0d0000000000000000;
	ld.global.f64 	%fd80, [%rd28+104];
	sub.f64 	%fd81, %fd28, %fd80;
	mul.f64 	%fd82, %fd80, %fd81;
	mul.f64 	%fd83, %fd82, 0d0000000000000000;
	st.local.v2.f64 	[%rd29+96], {%fd79, %fd83};
	ld.global.f64 	%fd84, [%rd28+112];
	sub.f64 	%fd85, %fd28, %fd84;
	mul.f64 	%fd86, %fd84, %fd85;
	mul.f64 	%fd87, %fd86, 0d0000000000000000;
	ld.global.f64 	%fd88, [%rd28+120];
	sub.f64 	%fd89, %fd28, %fd88;
	mul.f64 	%fd90, %fd88, %fd89;
	mul.f64 	%fd91, %fd90, 0d0000000000000000;
	st.local.v2.f64 	[%rd29+112], {%fd87, %fd91};
	add.s32 	%r151, %r151, 16;
	setp.ne.s32 	%p5, %r151, %r153;
	@%p5 bra 	$L__BB3_21;
$L__BB3_22:
	setp.eq.s32 	%p6, %r17, 0;
	@%p6 bra 	$L__BB3_31;
	and.b32  	%r22, %r94, 7;
	setp.lt.u32 	%p7, %r17, 8;
	@%p7 bra 	$L__BB3_25;
	mul.wide.u32 	%rd30, %r153, 8;
	add.s64 	%rd31, %rd2, %rd30;
	ld.global.f64 	%fd92, [%rd31];
	mov.f64 	%fd93, 0d3FF0000000000000;
	sub.f64 	%fd94, %fd93, %fd92;
	mul.f64 	%fd95, %fd92, %fd94;
	mul.f64 	%fd96, %fd95, 0d0000000000000000;
	add.s64 	%rd32, %rd7, %rd30;
	st.local.f64 	[%rd32], %fd96;
	ld.global.f64 	%fd97, [%rd31+8];
	sub.f64 	%fd98, %fd93, %fd97;
	mul.f64 	%fd99, %fd97, %fd98;
	mul.f64 	%fd100, %fd99, 0d0000000000000000;
	st.local.f64 	[%rd32+8], %fd100;
	ld.global.f64 	%fd101, [%rd31+16];
	sub.f64 	%fd102, %fd93, %fd101;
	mul.f64 	%fd103, %fd101, %fd102;
	mul.f64 	%fd104, %fd103, 0d0000000000000000;
	st.local.f64 	[%rd32+16], %fd104;
	ld.global.f64 	%fd105, [%rd31+24];
	sub.f64 	%fd106, %fd93, %fd105;
	mul.f64 	%fd107, %fd105, %fd106;
	mul.f64 	%fd108, %fd107, 0d0000000000000000;
	st.local.f64 	[%rd32+24], %fd108;
	ld.global.f64 	%fd109, [%rd31+32];
	sub.f64 	%fd110, %fd93, %fd109;
	mul.f64 	%fd111, %fd109, %fd110;
	mul.f64 	%fd112, %fd111, 0d0000000000000000;
	st.local.f64 	[%rd32+32], %fd112;
	ld.global.f64 	%fd113, [%rd31+40];
	sub.f64 	%fd114, %fd93, %fd113;
	mul.f64 	%fd115, %fd113, %fd114;
	mul.f64 	%fd116, %fd115, 0d0000000000000000;
	st.local.f64 	[%rd32+40], %fd116;
	ld.global.f64 	%fd117, [%rd31+48];
	sub.f64 	%fd118, %fd93, %fd117;
	mul.f64 	%fd119, %fd117, %fd118;
	mul.f64 	%fd120, %fd119, 0d0000000000000000;
	st.local.f64 	[%rd32+48], %fd120;
	ld.global.f64 	%fd121, [%rd31+56];
	sub.f64 	%fd122, %fd93, %fd121;
	mul.f64 	%fd123, %fd121, %fd122;
	mul.f64 	%fd124, %fd123, 0d0000000000000000;
	st.local.f64 	[%rd32+56], %fd124;
	add.s32 	%r153, %r153, 8;
$L__BB3_25:
	setp.eq.s32 	%p8, %r22, 0;
	@%p8 bra 	$L__BB3_31;
	and.b32  	%r25, %r94, 3;
	setp.lt.u32 	%p9, %r22, 4;
	@%p9 bra 	$L__BB3_28;
	mul.wide.u32 	%rd33, %r153, 8;
	add.s64 	%rd34, %rd2, %rd33;
	ld.global.f64 	%fd125, [%rd34];
	mov.f64 	%fd126, 0d3FF0000000000000;
	sub.f64 	%fd127, %fd126, %fd125;
	mul.f64 	%fd128, %fd125, %fd127;
	mul.f64 	%fd129, %fd128, 0d0000000000000000;
	add.s64 	%rd35, %rd7, %rd33;
	st.local.f64 	[%rd35], %fd129;
	ld.global.f64 	%fd130, [%rd34+8];
	sub.f64 	%fd131, %fd126, %fd130;
	mul.f64 	%fd132, %fd130, %fd131;
	mul.f64 	%fd133, %fd132, 0d0000000000000000;
	st.local.f64 	[%rd35+8], %fd133;
	ld.global.f64 	%fd134, [%rd34+16];
	sub.f64 	%fd135, %fd126, %fd134;
	mul.f64 	%fd136, %fd134, %fd135;
	mul.f64 	%fd137, %fd136, 0d0000000000000000;
	st.local.f64 	[%rd35+16], %fd137;
	ld.global.f64 	%fd138, [%rd34+24];
	sub.f64 	%fd139, %fd126, %fd138;
	mul.f64 	%fd140, %fd138, %fd139;
	mul.f64 	%fd141, %fd140, 0d0000000000000000;
	st.local.f64 	[%rd35+24], %fd141;
	add.s32 	%r153, %r153, 4;
$L__BB3_28:
	setp.eq.s32 	%p10, %r25, 0;
	@%p10 bra 	$L__BB3_31;
	mov.b32 	%r156, 0;
$L__BB3_30:
	.pragma "nounroll";
	mul.wide.u32 	%rd36, %r153, 8;
	add.s64 	%rd37, %rd2, %rd36;
	ld.global.f64 	%fd142, [%rd37];
	mov.f64 	%fd143, 0d3FF0000000000000;
	sub.f64 	%fd144, %fd143, %fd142;
	mul.f64 	%fd145, %fd142, %fd144;
	mul.f64 	%fd146, %fd145, 0d0000000000000000;
	add.s64 	%rd38, %rd7, %rd36;
	st.local.f64 	[%rd38], %fd146;
	add.s32 	%r153, %r153, 1;
	add.s32 	%r156, %r156, 1;
	setp.ne.s32 	%p11, %r156, %r25;
	@%p11 bra 	$L__BB3_30;
$L__BB3_31:
	setp.lt.s32 	%p22, %r96, 1;
	@%p22 bra 	$L__BB3_58;
	setp.lt.s32 	%p23, %r94, 1;
	mul.f64 	%fd17, %fd19, %fd482;
	@%p23 bra 	$L__BB3_46;
	and.b32  	%r32, %r94, 7;
	and.b32  	%r33, %r94, 3;
	and.b32  	%r34, %r94, 2147483640;
	mov.b32 	%r157, 0;
$L__BB3_34:
	setp.lt.u32 	%p32, %r94, 8;
	mul.wide.u32 	%rd72, %r157, 8;
	add.s64 	%rd73, %rd3, %rd72;
	ld.global.f64 	%fd271, [%rd73];
	add.f64 	%fd272, %fd17, %fd271;
	st.global.f64 	[%rd73], %fd272;
	mov.b32 	%r160, 0;
	@%p32 bra 	$L__BB3_37;
	mov.b32 	%r158, 0;
$L__BB3_36:
	.pragma "nounroll";
	mul.wide.u32 	%rd74, %r158, 8;
	add.s64 	%rd75, %rd2, %rd74;
	ld.global.f64 	%fd273, [%rd75];
	mul.f64 	%fd274, %fd482, %fd273;
	mad.lo.s32 	%r117, %r158, %r96, %r157;
	mul.wide.u32 	%rd76, %r117, 8;
	add.s64 	%rd77, %rd1, %rd76;
	ld.global.f64 	%fd275, [%rd77];
	fma.rn.f64 	%fd276, %fd19, %fd274, %fd275;
	st.global.f64 	[%rd77], %fd276;
	ld.global.f64 	%fd277, [%rd75+8];
	mul.f64 	%fd278, %fd482, %fd277;
	add.s32 	%r118, %r117, %r96;
	mul.wide.u32 	%rd78, %r118, 8;
	add.s64 	%rd79, %rd1, %rd78;
	ld.global.f64 	%fd279, [%rd79];
	fma.rn.f64 	%fd280, %fd19, %fd278, %fd279;
	st.global.f64 	[%rd79], %fd280;
	ld.global.f64 	%fd281, [%rd75+16];
	mul.f64 	%fd282, %fd482, %fd281;
	add.s32 	%r119, %r118, %r96;
	mul.wide.u32 	%rd80, %r119, 8;
	add.s64 	%rd81, %rd1, %rd80;
	ld.global.f64 	%fd283, [%rd81];
	fma.rn.f64 	%fd284, %fd19, %fd282, %fd283;
	st.global.f64 	[%rd81], %fd284;
	ld.global.f64 	%fd285, [%rd75+24];
	mul.f64 	%fd286, %fd482, %fd285;
	add.s32 	%r120, %r119, %r96;
	mul.wide.u32 	%rd82, %r120, 8;
	add.s64 	%rd83, %rd1, %rd82;
	ld.global.f64 	%fd287, [%rd83];
	fma.rn.f64 	%fd288, %fd19, %fd286, %fd287;
	st.global.f64 	[%rd83], %fd288;
	ld.global.f64 	%fd289, [%rd75+32];
	mul.f64 	%fd290, %fd482, %fd289;
	add.s32 	%r121, %r120, %r96;
	mul.wide.u32 	%rd84, %r121, 8;
	add.s64 	%rd85, %rd1, %rd84;
	ld.global.f64 	%fd291, [%rd85];
	fma.rn.f64 	%fd292, %fd19, %fd290, %fd291;
	st.global.f64 	[%rd85], %fd292;
	ld.global.f64 	%fd293, [%rd75+40];
	mul.f64 	%fd294, %fd482, %fd293;
	add.s32 	%r122, %r121, %r96;
	mul.wide.u32 	%rd86, %r122, 8;
	add.s64 	%rd87, %rd1, %rd86;
	ld.global.f64 	%fd295, [%rd87];
	fma.rn.f64 	%fd296, %fd19, %fd294, %fd295;
	st.global.f64 	[%rd87], %fd296;
	ld.global.f64 	%fd297, [%rd75+48];
	mul.f64 	%fd298, %fd482, %fd297;
	add.s32 	%r123, %r122, %r96;
	mul.wide.u32 	%rd88, %r123, 8;
	add.s64 	%rd89, %rd1, %rd88;
	ld.global.f64 	%fd299, [%rd89];
	fma.rn.f64 	%fd300, %fd19, %fd298, %fd299;
	st.global.f64 	[%rd89], %fd300;
	ld.global.f64 	%fd301, [%rd75+56];
	mul.f64 	%fd302, %fd482, %fd301;
	add.s32 	%r124, %r123, %r96;
	mul.wide.u32 	%rd90, %r124, 8;
	add.s64 	%rd91, %rd1, %rd90;
	ld.global.f64 	%fd303, [%rd91];
	fma.rn.f64 	%fd304, %fd19, %fd302, %fd303;
	st.global.f64 	[%rd91], %fd304;
	add.s32 	%r158, %r158, 8;
	setp.ne.s32 	%p33, %r158, %r34;
	mov.u32 	%r160, %r34;
	@%p33 bra 	$L__BB3_36;
$L__BB3_37:
	setp.eq.s32 	%p34, %r32, 0;
	@%p34 bra 	$L__BB3_45;
	add.s32 	%r125, %r32, -1;
	setp.lt.u32 	%p35, %r125, 3;
	@%p35 bra 	$L__BB3_40;
	mul.wide.u32 	%rd92, %r160, 8;
	add.s64 	%rd93, %rd2, %rd92;
	ld.global.f64 	%fd305, [%rd93];
	mul.f64 	%fd306, %fd482, %fd305;
	mad.lo.s32 	%r126, %r160, %r96, %r157;
	mul.wide.u32 	%rd94, %r126, 8;
	add.s64 	%rd95, %rd1, %rd94;
	ld.global.f64 	%fd307, [%rd95];
	fma.rn.f64 	%fd308, %fd19, %fd306, %fd307;
	st.global.f64 	[%rd95], %fd308;
	ld.global.f64 	%fd309, [%rd93+8];
	mul.f64 	%fd310, %fd482, %fd309;
	add.s32 	%r127, %r126, %r96;
	mul.wide.u32 	%rd96, %r127, 8;
	add.s64 	%rd97, %rd1, %rd96;
	ld.global.f64 	%fd311, [%rd97];
	fma.rn.f64 	%fd312, %fd19, %fd310, %fd311;
	st.global.f64 	[%rd97], %fd312;
	ld.global.f64 	%fd313, [%rd93+16];
	mul.f64 	%fd314, %fd482, %fd313;
	add.s32 	%r128, %r127, %r96;
	mul.wide.u32 	%rd98, %r128, 8;
	add.s64 	%rd99, %rd1, %rd98;
	ld.global.f64 	%fd315, [%rd99];
	fma.rn.f64 	%fd316, %fd19, %fd314, %fd315;
	st.global.f64 	[%rd99], %fd316;
	ld.global.f64 	%fd317, [%rd93+24];
	mul.f64 	%fd318, %fd482, %fd317;
	add.s32 	%r129, %r128, %r96;
	mul.wide.u32 	%rd100, %r129, 8;
	add.s64 	%rd101, %rd1, %rd100;
	ld.global.f64 	%fd319, [%rd101];
	fma.rn.f64 	%fd320, %fd19, %fd318, %fd319;
	st.global.f64 	[%rd101], %fd320;
	add.s32 	%r160, %r160, 4;
$L__BB3_40:
	setp.eq.s32 	%p36, %r33, 0;
	@%p36 bra 	$L__BB3_45;
	setp.eq.s32 	%p37, %r33, 1;
	@%p37 bra 	$L__BB3_43;
	mul.wide.u32 	%rd102, %r160, 8;
	add.s64 	%rd103, %rd2, %rd102;
	ld.global.f64 	%fd321, [%rd103];
	mul.f64 	%fd322, %fd482, %fd321;
	mad.lo.s32 	%r130, %r160, %r96, %r157;
	mul.wide.u32 	%rd104, %r130, 8;
	add.s64 	%rd105, %rd1, %rd104;
	ld.global.f64 	%fd323, [%rd105];
	fma.rn.f64 	%fd324, %fd19, %fd322, %fd323;
	st.global.f64 	[%rd105], %fd324;
	ld.global.f64 	%fd325, [%rd103+8];
	mul.f64 	%fd326, %fd482, %fd325;
	add.s32 	%r131, %r130, %r96;
	mul.wide.u32 	%rd106, %r131, 8;
	add.s64 	%rd107, %rd1, %rd106;
	ld.global.f64 	%fd327, [%rd107];
	fma.rn.f64 	%fd328, %fd19, %fd326, %fd327;
	st.global.f64 	[%rd107], %fd328;
	add.s32 	%r160, %r160, 2;
$L__BB3_43:
	and.b32  	%r132, %r94, 1;
	setp.eq.b32 	%p38, %r132, 1;
	not.pred 	%p39, %p38;
	@%p39 bra 	$L__BB3_45;
	mul.wide.u32 	%rd108, %r160, 8;
	add.s64 	%rd109, %rd2, %rd108;
	ld.global.f64 	%fd329, [%rd109];
	mul.f64 	%fd330, %fd482, %fd329;
	mad.lo.s32 	%r133, %r160, %r96, %r157;
	mul.wide.u32 	%rd110, %r133, 8;
	add.s64 	%rd111, %rd1, %rd110;
	ld.global.f64 	%fd331, [%rd111];
	fma.rn.f64 	%fd332, %fd19, %fd330, %fd331;
	st.global.f64 	[%rd111], %fd332;
$L__BB3_45:
	add.s32 	%r157, %r157, 1;
	setp.eq.s32 	%p40, %r157, %r96;
	@%p40 bra 	$L__BB3_58;
	bra.uni 	$L__BB3_34;
$L__BB3_46:
	add.s32 	%r111, %r96, -1;
	and.b32  	%r44, %r96, 15;
	setp.lt.u32 	%p24, %r111, 15;
	mov.b32 	%r162, 0;
	@%p24 bra 	$L__BB3_49;
	and.b32  	%r162, %r96, 2147483632;
	mov.b32 	%r174, 0;
$L__BB3_48:
	.pragma "nounroll";
	mul.wide.u32 	%rd64, %r174, 8;
	add.s64 	%rd65, %rd3, %rd64;
	ld.global.f64 	%fd213, [%rd65];
	add.f64 	%fd214, %fd17, %fd213;
	st.global.f64 	[%rd65], %fd214;
	ld.global.f64 	%fd215, [%rd65+8];
	add.f64 	%fd216, %fd17, %fd215;
	st.global.f64 	[%rd65+8], %fd216;
	ld.global.f64 	%fd217, [%rd65+16];
	add.f64 	%fd218, %fd17, %fd217;
	st.global.f64 	[%rd65+16], %fd218;
	ld.global.f64 	%fd219, [%rd65+24];
	add.f64 	%fd220, %fd17, %fd219;
	st.global.f64 	[%rd65+24], %fd220;
	ld.global.f64 	%fd221, [%rd65+32];
	add.f64 	%fd222, %fd17, %fd221;
	st.global.f64 	[%rd65+32], %fd222;
	ld.global.f64 	%fd223, [%rd65+40];
	add.f64 	%fd224, %fd17, %fd223;
	st.global.f64 	[%rd65+40], %fd224;
	ld.global.f64 	%fd225, [%rd65+48];
	add.f64 	%fd226, %fd17, %fd225;
	st.global.f64 	[%rd65+48], %fd226;
	ld.global.f64 	%fd227, [%rd65+56];
	add.f64 	%fd228, %fd17, %fd227;
	st.global.f64 	[%rd65+56], %fd228;
	ld.global.f64 	%fd229, [%rd65+64];
	add.f64 	%fd230, %fd17, %fd229;
	st.global.f64 	[%rd65+64], %fd230;
	ld.global.f64 	%fd231, [%rd65+72];
	add.f64 	%fd232, %fd17, %fd231;
	st.global.f64 	[%rd65+72], %fd232;
	ld.global.f64 	%fd233, [%rd65+80];
	add.f64 	%fd234, %fd17, %fd233;
	st.global.f64 	[%rd65+80], %fd234;
	ld.global.f64 	%fd235, [%rd65+88];
	add.f64 	%fd236, %fd17, %fd235;
	st.global.f64 	[%rd65+88], %fd236;
	ld.global.f64 	%fd237, [%rd65+96];
	add.f64 	%fd238, %fd17, %fd237;
	st.global.f64 	[%rd65+96], %fd238;
	ld.global.f64 	%fd239, [%rd65+104];
	add.f64 	%fd240, %fd17, %fd239;
	st.global.f64 	[%rd65+104], %fd240;
	ld.global.f64 	%fd241, [%rd65+112];
	add.f64 	%fd242, %fd17, %fd241;
	st.global.f64 	[%rd65+112], %fd242;
	ld.global.f64 	%fd243, [%rd65+120];
	add.f64 	%fd244, %fd17, %fd243;
	st.global.f64 	[%rd65+120], %fd244;
	add.s32 	%r174, %r174, 16;
	setp.eq.s32 	%p25, %r174, %r162;
	@%p25 bra 	$L__BB3_49;
	bra.uni 	$L__BB3_48;
$L__BB3_49:
	setp.eq.s32 	%p26, %r44, 0;
	@%p26 bra 	$L__BB3_58;
	and.b32  	%r47, %r96, 7;
	setp.lt.u32 	%p27, %r44, 8;
	@%p27 bra 	$L__BB3_52;
	mul.wide.u32 	%rd66, %r162, 8;
	add.s64 	%rd67, %rd3, %rd66;
	ld.global.f64 	%fd245, [%rd67];
	add.f64 	%fd246, %fd17, %fd245;
	st.global.f64 	[%rd67], %fd246;
	ld.global.f64 	%fd247, [%rd67+8];
	add.f64 	%fd248, %fd17, %fd247;
	st.global.f64 	[%rd67+8], %fd248;
	ld.global.f64 	%fd249, [%rd67+16];
	add.f64 	%fd250, %fd17, %fd249;
	st.global.f64 	[%rd67+16], %fd250;
	ld.global.f64 	%fd251, [%rd67+24];
	add.f64 	%fd252, %fd17, %fd251;
	st.global.f64 	[%rd67+24], %fd252;
	ld.global.f64 	%fd253, [%rd67+32];
	add.f64 	%fd254, %fd17, %fd253;
	st.global.f64 	[%rd67+32], %fd254;
	ld.global.f64 	%fd255, [%rd67+40];
	add.f64 	%fd256, %fd17, %fd255;
	st.global.f64 	[%rd67+40], %fd256;
	ld.global.f64 	%fd257, [%rd67+48];
	add.f64 	%fd258, %fd17, %fd257;
	st.global.f64 	[%rd67+48], %fd258;
	ld.global.f64 	%fd259, [%rd67+56];
	add.f64 	%fd260, %fd17, %fd259;
	st.global.f64 	[%rd67+56], %fd260;
	add.s32 	%r162, %r162, 8;
$L__BB3_52:
	setp.eq.s32 	%p28, %r47, 0;
	@%p28 bra 	$L__BB3_58;
	and.b32  	%r50, %r96, 3;
	setp.lt.u32 	%p29, %r47, 4;
	@%p29 bra 	$L__BB3_55;
	mul.wide.u32 	%rd68, %r162, 8;
	add.s64 	%rd69, %rd3, %rd68;
	ld.global.f64 	%fd261, [%rd69];
	add.f64 	%fd262, %fd17, %fd261;
	st.global.f64 	[%rd69], %fd262;
	ld.global.f64 	%fd263, [%rd69+8];
	add.f64 	%fd264, %fd17, %fd263;
	st.global.f64 	[%rd69+8], %fd264;
	ld.global.f64 	%fd265, [%rd69+16];
	add.f64 	%fd266, %fd17, %fd265;
	st.global.f64 	[%rd69+16], %fd266;
	ld.global.f64 	%fd267, [%rd69+24];
	add.f64 	%fd268, %fd17, %fd267;
	st.global.f64 	[%rd69+24], %fd268;
	add.s32 	%r162, %r162, 4;
$L__BB3_55:
	setp.eq.s32 	%p30, %r50, 0;
	@%p30 bra 	$L__BB3_58;
	mov.b32 	%r166, 0;
$L__BB3_57:
	.pragma "nounroll";
	mul.wide.u32 	%rd70, %r162, 8;
	add.s64 	%rd71, %rd3, %rd70;
	ld.global.f64 	%fd269, [%rd71];
	add.f64 	%fd270, %fd17, %fd269;
	st.global.f64 	[%rd71], %fd270;
	add.s32 	%r162, %r162, 1;
	add.s32 	%r166, %r166, 1;
	setp.ne.s32 	%p31, %r166, %r50;
	@%p31 bra 	$L__BB3_57;
$L__BB3_58:
	setp.lt.s32 	%p41, %r94, 1;
	@%p41 bra 	$L__BB3_85;
	setp.lt.s32 	%p42, %r95, 1;
	mul.lo.s32 	%r57, %r97, %r95;
	@%p42 bra 	$L__BB3_73;
	and.b32  	%r58, %r95, 7;
	and.b32  	%r59, %r95, 3;
	and.b32  	%r60, %r95, 2147483640;
	and.b32  	%r61, %r95, 1;
	neg.s32 	%r62, %r60;
	shl.b32 	%r63, %r96, 3;
	mov.b32 	%r167, 0;
	mul.wide.s32 	%rd151, %r96, 8;
$L__BB3_61:
	setp.lt.u32 	%p51, %r95, 8;
	mul.wide.u32 	%rd124, %r167, 8;
	add.s64 	%rd125, %rd7, %rd124;
	ld.local.f64 	%fd18, [%rd125];
	add.s64 	%rd126, %rd6, %rd124;
	ld.global.f64 	%fd420, [%rd126];
	fma.rn.f64 	%fd421, %fd19, %fd18, %fd420;
	st.global.f64 	[%rd126], %fd421;
	mov.b32 	%r172, 0;
	@%p51 bra 	$L__BB3_64;
	mov.u32 	%r168, %r57;
	mov.u32 	%r169, %r167;
	mov.u32 	%r170, %r62;
$L__BB3_63:
	.pragma "nounroll";
	mul.wide.s32 	%rd127, %r168, 8;
	add.s64 	%rd128, %rd5, %rd127;
	ld.global.f64 	%fd422, [%rd128];
	mul.f64 	%fd423, %fd422, %fd18;
	mul.wide.s32 	%rd129, %r169, 8;
	add.s64 	%rd130, %rd4, %rd129;
	ld.global.f64 	%fd424, [%rd130];
	fma.rn.f64 	%fd425, %fd19, %fd423, %fd424;
	st.global.f64 	[%rd130], %fd425;
	ld.global.f64 	%fd426, [%rd128+8];
	mul.f64 	%fd427, %fd426, %fd18;
	mul.wide.s32 	%rd131, %r96, 8;
	add.s64 	%rd132, %rd130, %rd131;
	ld.global.f64 	%fd428, [%rd132];
	fma.rn.f64 	%fd429, %fd19, %fd427, %fd428;
	st.global.f64 	[%rd132], %fd429;
	ld.global.f64 	%fd430, [%rd128+16];
	mul.f64 	%fd431, %fd430, %fd18;
	add.s64 	%rd133, %rd132, %rd131;
	ld.global.f64 	%fd432, [%rd133];
	fma.rn.f64 	%fd433, %fd19, %fd431, %fd432;
	st.global.f64 	[%rd133], %fd433;
	ld.global.f64 	%fd434, [%rd128+24];
	mul.f64 	%fd435, %fd434, %fd18;
	add.s64 	%rd134, %rd133, %rd131;
	ld.global.f64 	%fd436, [%rd134];
	fma.rn.f64 	%fd437, %fd19, %fd435, %fd436;
	st.global.f64 	[%rd134], %fd437;
	ld.global.f64 	%fd438, [%rd128+32];
	mul.f64 	%fd439, %fd438, %fd18;
	add.s64 	%rd135, %rd134, %rd131;
	ld.global.f64 	%fd440, [%rd135];
	fma.rn.f64 	%fd441, %fd19, %fd439, %fd440;
	st.global.f64 	[%rd135], %fd441;
	ld.global.f64 	%fd442, [%rd128+40];
	mul.f64 	%fd443, %fd442, %fd18;
	add.s64 	%rd136, %rd135, %rd131;
	ld.global.f64 	%fd444, [%rd136];
	fma.rn.f64 	%fd445, %fd19, %fd443, %fd444;
	st.global.f64 	[%rd136], %fd445;
	ld.global.f64 	%fd446, [%rd128+48];
	mul.f64 	%fd447, %fd446, %fd18;
	add.s64 	%rd137, %rd136, %rd131;
	ld.global.f64 	%fd448, [%rd137];
	fma.rn.f64 	%fd449, %fd19, %fd447, %fd448;
	st.global.f64 	[%rd137], %fd449;
	ld.global.f64 	%fd450, [%rd128+56];
	mul.f64 	%fd451, %fd450, %fd18;
	add.s64 	%rd138, %rd137, %rd131;
	ld.global.f64 	%fd452, [%rd138];
	fma.rn.f64 	%fd453, %fd19, %fd451, %fd452;
	st.global.f64 	[%rd138], %fd453;
	add.s32 	%r170, %r170, 8;
	add.s32 	%r169, %r169, %r63;
	add.s32 	%r168, %r168, 8;
	setp.ne.s32 	%p52, %r170, 0;
	mov.u32 	%r172, %r60;
	@%p52 bra 	$L__BB3_63;
$L__BB3_64:
	setp.eq.s32 	%p53, %r58, 0;
	@%p53 bra 	$L__BB3_72;
	add.s32 	%r139, %r58, -1;
	setp.lt.u32 	%p54, %r139, 3;
	@%p54 bra 	$L__BB3_67;
	add.s32 	%r140, %r172, %r57;
	mul.wide.s32 	%rd139, %r140, 8;
	add.s64 	%rd140, %rd5, %rd139;
	ld.global.f64 	%fd454, [%rd140];
	mul.f64 	%fd455, %fd454, %fd18;
	mad.lo.s32 	%r141, %r172, %r96, %r167;
	mul.wide.s32 	%rd141, %r141, 8;
	add.s64 	%rd142, %rd4, %rd141;
	ld.global.f64 	%fd456, [%rd142];
	fma.rn.f64 	%fd457, %fd19, %fd455, %fd456;
	st.global.f64 	[%rd142], %fd457;
	ld.global.f64 	%fd458, [%rd140+8];
	mul.f64 	%fd459, %fd458, %fd18;
	mul.wide.s32 	%rd143, %r96, 8;
	add.s64 	%rd144, %rd142, %rd143;
	ld.global.f64 	%fd460, [%rd144];
	fma.rn.f64 	%fd461, %fd19, %fd459, %fd460;
	st.global.f64 	[%rd144], %fd461;
	ld.global.f64 	%fd462, [%rd140+16];
	mul.f64 	%fd463, %fd462, %fd18;
	add.s64 	%rd145, %rd144, %rd143;
	ld.global.f64 	%fd464, [%rd145];
	fma.rn.f64 	%fd465, %fd19, %fd463, %fd464;
	st.global.f64 	[%rd145], %fd465;
	ld.global.f64 	%fd466, [%rd140+24];
	mul.f64 	%fd467, %fd466, %fd18;
	add.s64 	%rd146, %rd145, %rd143;
	ld.global.f64 	%fd468, [%rd146];
	fma.rn.f64 	%fd469, %fd19, %fd467, %fd468;
	st.global.f64 	[%rd146], %fd469;
	add.s32 	%r172, %r172, 4;
$L__BB3_67:
	setp.eq.s32 	%p55, %r59, 0;
	@%p55 bra 	$L__BB3_72;
	setp.eq.s32 	%p56, %r59, 1;
	@%p56 bra 	$L__BB3_70;
	add.s32 	%r142, %r172, %r57;
	mul.wide.s32 	%rd147, %r142, 8;
	add.s64 	%rd148, %rd5, %rd147;
	ld.global.f64 	%fd470, [%rd148];
	mul.f64 	%fd471, %fd470, %fd18;
	mad.lo.s32 	%r143, %r172, %r96, %r167;
	mul.wide.s32 	%rd149, %r143, 8;
	add.s64 	%rd150, %rd4, %rd149;
	ld.global.f64 	%fd472, [%rd150];
	fma.rn.f64 	%fd473, %fd19, %fd471, %fd472;
	st.global.f64 	[%rd150], %fd473;
	ld.global.f64 	%fd474, [%rd148+8];
	mul.f64 	%fd475, %fd474, %fd18;
	add.s64 	%rd152, %rd150, %rd151;
	ld.global.f64 	%fd476, [%rd152];
	fma.rn.f64 	%fd477, %fd19, %fd475, %fd476;
	st.global.f64 	[%rd152], %fd477;
	add.s32 	%r172, %r172, 2;
$L__BB3_70:
	setp.eq.s32 	%p57, %r61, 0;
	@%p57 bra 	$L__BB3_72;
	add.s32 	%r144, %r172, %r57;
	mul.wide.s32 	%rd153, %r144, 8;
	add.s64 	%rd154, %rd5, %rd153;
	ld.global.f64 	%fd478, [%rd154];
	mul.f64 	%fd479, %fd478, %fd18;
	mad.lo.s32 	%r145, %r172, %r96, %r167;
	mul.wide.s32 	%rd155, %r145, 8;
	add.s64 	%rd156, %rd4, %rd155;
	ld.global.f64 	%fd480, [%rd156];
	fma.rn.f64 	%fd481, %fd19, %fd479, %fd480;
	st.global.f64 	[%rd156], %fd481;
$L__BB3_72:
	add.s32 	%r167, %r167, 1;
	setp.eq.s32 	%p58, %r167, %r94;
	@%p58 bra 	$L__BB3_85;
	bra.uni 	$L__BB3_61;
$L__BB3_73:
	and.b32  	%r77, %r94, 15;
	setp.lt.u32 	%p43, %r94, 16;
	mov.b32 	%r176, 0;
	@%p43 bra 	$L__BB3_76;
	and.b32  	%r176, %r94, 2147483632;
	mov.b32 	%r175, 0;
$L__BB3_75:
	.pragma "nounroll";
	mul.wide.u32 	%rd112, %r175, 8;
	add.s64 	%rd113, %rd7, %rd112;
	ld.local.v2.f64 	{%fd333, %fd334}, [%rd113];
	add.s64 	%rd114, %rd6, %rd112;
	ld.global.f64 	%fd335, [%rd114];
	fma.rn.f64 	%fd336, %fd19, %fd333, %fd335;
	st.global.f64 	[%rd114], %fd336;
	ld.global.f64 	%fd337, [%rd114+8];
	fma.rn.f64 	%fd338, %fd19, %fd334, %fd337;
	st.global.f64 	[%rd114+8], %fd338;
	ld.local.v2.f64 	{%fd339, %fd340}, [%rd113+16];
	ld.global.f64 	%fd341, [%rd114+16];
	fma.rn.f64 	%fd342, %fd19, %fd339, %fd341;
	st.global.f64 	[%rd114+16], %fd342;
	ld.global.f64 	%fd343, [%rd114+24];
	fma.rn.f64 	%fd344, %fd19, %fd340, %fd343;
	st.global.f64 	[%rd114+24], %fd344;
	ld.local.v2.f64 	{%fd345, %fd346}, [%rd113+32];
	ld.global.f64 	%fd347, [%rd114+32];
	fma.rn.f64 	%fd348, %fd19, %fd345, %fd347;
	st.global.f64 	[%rd114+32], %fd348;
	ld.global.f64 	%fd349, [%rd114+40];
	fma.rn.f64 	%fd350, %fd19, %fd346, %fd349;
	st.global.f64 	[%rd114+40], %fd350;
	ld.local.v2.f64 	{%fd351, %fd352}, [%rd113+48];
	ld.global.f64 	%fd353, [%rd114+48];
	fma.rn.f64 	%fd354, %fd19, %fd351, %fd353;
	st.global.f64 	[%rd114+48], %fd354;
	ld.global.f64 	%fd355, [%rd114+56];
	fma.rn.f64 	%fd356, %fd19, %fd352, %fd355;
	st.global.f64 	[%rd114+56], %fd356;
	ld.local.v2.f64 	{%fd357, %fd358}, [%rd113+64];
	ld.global.f64 	%fd359, [%rd114+64];
	fma.rn.f64 	%fd360, %fd19, %fd357, %fd359;
	st.global.f64 	[%rd114+64], %fd360;
	ld.global.f64 	%fd361, [%rd114+72];
	fma.rn.f64 	%fd362, %fd19, %fd358, %fd361;
	st.global.f64 	[%rd114+72], %fd362;
	ld.local.v2.f64 	{%fd363, %fd364}, [%rd113+80];
	ld.global.f64 	%fd365, [%rd114+80];
	fma.rn.f64 	%fd366, %fd19, %fd363, %fd365;
	st.global.f64 	[%rd114+80], %fd366;
	ld.global.f64 	%fd367, [%rd114+88];
	fma.rn.f64 	%fd368, %fd19, %fd364, %fd367;
	st.global.f64 	[%rd114+88], %fd368;
	ld.local.v2.f64 	{%fd369, %fd370}, [%rd113+96];
	ld.global.f64 	%fd371, [%rd114+96];
	fma.rn.f64 	%fd372, %fd19, %fd369, %fd371;
	st.global.f64 	[%rd114+96], %fd372;
	ld.global.f64 	%fd373, [%rd114+104];
	fma.rn.f64 	%fd374, %fd19, %fd370, %fd373;
	st.global.f64 	[%rd114+104], %fd374;
	ld.local.v2.f64 	{%fd375, %fd376}, [%rd113+112];
	ld.global.f64 	%fd377, [%rd114+112];
	fma.rn.f64 	%fd378, %fd19, %fd375, %fd377;
	st.global.f64 	[%rd114+112], %fd378;
	ld.global.f64 	%fd379, [%rd114+120];
	fma.rn.f64 	%fd380, %fd19, %fd376, %fd379;
	st.global.f64 	[%rd114+120], %fd380;
	add.s32 	%r175, %r175, 16;
	setp.ne.s32 	%p44, %r175, %r176;
	@%p44 bra 	$L__BB3_75;
$L__BB3_76:
	setp.eq.s32 	%p45, %r77, 0;
	@%p45 bra 	$L__BB3_85;
	and.b32  	%r84, %r94, 7;
	setp.lt.u32 	%p46, %r77, 8;
	@%p46 bra 	$L__BB3_79;
	mul.wide.u32 	%rd115, %r176, 8;
	add.s64 	%rd116, %rd7, %rd115;
	ld.local.f64 	%fd381, [%rd116];
	add.s64 	%rd117, %rd6, %rd115;
	ld.global.f64 	%fd382, [%rd117];
	fma.rn.f64 	%fd383, %fd19, %fd381, %fd382;
	st.global.f64 	[%rd117], %fd383;
	ld.local.f64 	%fd384, [%rd116+8];
	ld.global.f64 	%fd385, [%rd117+8];
	fma.rn.f64 	%fd386, %fd19, %fd384, %fd385;
	st.global.f64 	[%rd117+8], %fd386;
	ld.local.f64 	%fd387, [%rd116+16];
	ld.global.f64 	%fd388, [%rd117+16];
	fma.rn.f64 	%fd389, %fd19, %fd387, %fd388;
	st.global.f64 	[%rd117+16], %fd389;
	ld.local.f64 	%fd390, [%rd116+24];
	ld.global.f64 	%fd391, [%rd117+24];
	fma.rn.f64 	%fd392, %fd19, %fd390, %fd391;
	st.global.f64 	[%rd117+24], %fd392;
	ld.local.f64 	%fd393, [%rd116+32];
	ld.global.f64 	%fd394, [%rd117+32];
	fma.rn.f64 	%fd395, %fd19, %fd393, %fd394;
	st.global.f64 	[%rd117+32], %fd395;
	ld.local.f64 	%fd396, [%rd116+40];
	ld.global.f64 	%fd397, [%rd117+40];
	fma.rn.f64 	%fd398, %fd19, %fd396, %fd397;
	st.global.f64 	[%rd117+40], %fd398;
	ld.local.f64 	%fd399, [%rd116+48];
	ld.global.f64 	%fd400, [%rd117+48];
	fma.rn.f64 	%fd401, %fd19, %fd399, %fd400;
	st.global.f64 	[%rd117+48], %fd401;
	ld.local.f64 	%fd402, [%rd116+56];
	ld.global.f64 	%fd403, [%rd117+56];
	fma.rn.f64 	%fd404, %fd19, %fd402, %fd403;
	st.global.f64 	[%rd117+56], %fd404;
	add.s32 	%r176, %r176, 8;
$L__BB3_79:
	setp.eq.s32 	%p47, %r84, 0;
	@%p47 bra 	$L__BB3_85;
	and.b32  	%r87, %r94, 3;
	setp.lt.u32 	%p48, %r84, 4;
	@%p48 bra 	$L__BB3_82;
	mul.wide.u32 	%rd118, %r176, 8;
	add.s64 	%rd119, %rd7, %rd118;
	ld.local.f64 	%fd405, [%rd119];
	add.s64 	%rd120, %rd6, %rd118;
	ld.global.f64 	%fd406, [%rd120];
	fma.rn.f64 	%fd407, %fd19, %fd405, %fd406;
	st.global.f64 	[%rd120], %fd407;
	ld.local.f64 	%fd408, [%rd119+8];
	ld.global.f64 	%fd409, [%rd120+8];
	fma.rn.f64 	%fd410, %fd19, %fd408, %fd409;
	st.global.f64 	[%rd120+8], %fd410;
	ld.local.f64 	%fd411, [%rd119+16];
	ld.global.f64 	%fd412, [%rd120+16];
	fma.rn.f64 	%fd413, %fd19, %fd411, %fd412;
	st.global.f64 	[%rd120+16], %fd413;
	ld.local.f64 	%fd414, [%rd119+24];
	ld.global.f64 	%fd415, [%rd120+24];
	fma.rn.f64 	%fd416, %fd19, %fd414, %fd415;
	st.global.f64 	[%rd120+24], %fd416;
	add.s32 	%r176, %r176, 4;
$L__BB3_82:
	setp.eq.s32 	%p49, %r87, 0;
	@%p49 bra 	$L__BB3_85;
	mov.b32 	%r180, 0;
$L__BB3_84:
	.pragma "nounroll";
	mul.wide.u32 	%rd121, %r176, 8;
	add.s64 	%rd122, %rd7, %rd121;
	ld.local.f64 	%fd417, [%rd122];
	add.s64 	%rd123, %rd6, %rd121;
	ld.global.f64 	%fd418, [%rd123];
	fma.rn.f64 	%fd419, %fd19, %fd417, %fd418;
	st.global.f64 	[%rd123], %fd419;
	add.s32 	%r176, %r176, 1;
	add.s32 	%r180, %r180, 1;
	setp.ne.s32 	%p50, %r180, %r87;
	@%p50 bra 	$L__BB3_84;
$L__BB3_85:
	ret;

}


// ===== COMPILED SASS (sm_100) =====

	.target	sm_100

	.elftype	@"ET_EXEC"


//--------------------- .note.nv.tkinfo           --------------------------
	.section	.note.nv.tkinfo,"",@"SHT_NOTE"
	.sectionflags	@"SHF_NOTE_NV_TKINFO"
	.tkinfo
        /*0018*/ 	.word	0x00000002
        /*0030*/ 	.string	""
        /*0030*/ 	.string	"ptxas"
        /*0030*/ 	.string	"Cuda compilation tools, release 13.0, V13.0.88"
        /*0030*/ 	.string	"Build cuda_13.0.r13.0/compiler.36424714_0"
        /*0030*/ 	.string	"-arch sm_100 -m 64 "



//--------------------- .note.nv.cuinfo           --------------------------
	.section	.note.nv.cuinfo,"",@"SHT_NOTE"
	.sectionflags	@"SHF_NOTE_NV_CUINFO"
        /*0018*/ 	.short	0x0002
        /*001a*/ 	.short	0x0064
        /*001c*/ 	.short	0x0082
	.zero		2


//--------------------- .nv.info                  --------------------------
	.section	.nv.info,"",@"SHT_CUDA_INFO"
	.align	4


	//----- nvinfo : EIATTR_REGCOUNT
	.align		4
        /*0000*/ 	.byte	0x04, 0x2f
        /*0002*/ 	.short	(.L_1 - .L_0)
	.align		4
.L_0:
        /*0004*/ 	.word	index@(_Z24sigmoidActivationForwardPdS_ii)
        /*0008*/ 	.word	0x0000000e


	//----- nvinfo : EIATTR_FRAME_SIZE
	.align		4
.L_1:
        /*000c*/ 	.byte	0x04, 0x11
        /*000e*/ 	.short	(.L_3 - .L_2)
	.align		4
.L_2:
        /*0010*/ 	.word	index@($__internal_0_$__cuda_sm20_dblrcp_rn_slowpath_v3)
        /*0014*/ 	.word	0x00000000


	//----- nvinfo : EIATTR_FRAME_SIZE
	.align		4
.L_3:
        /*0018*/ 	.byte	0x04, 0x11
        /*001a*/ 	.short	(.L_5 - .L_4)
	.align		4
.L_4:
        /*001c*/ 	.word	index@(_Z24sigmoidActivationForwardPdS_ii)
        /*0020*/ 	.word	0x00000000


	//----- nvinfo : EIATTR_REGCOUNT
	.align		4
.L_5:
        /*0024*/ 	.byte	0x04, 0x2f
        /*0026*/ 	.short	(.L_7 - .L_6)
	.align		4
.L_6:
        /*0028*/ 	.word	index@(_Z13forwardFeedP1PdS_S_S_S_S_S_iiiiS_)
        /*002c*/ 	.word	0x0000001f


	//----- nvinfo : EIATTR_FRAME_SIZE
	.align		4
.L_7:
        /*0030*/ 	.byte	0x04, 0x11
        /*0032*/ 	.short	(.L_9 - .L_8)
	.align		4
.L_8:
        /*0034*/ 	.word	index@(_Z13forwardFeedP1PdS_S_S_S_S_S_iiiiS_)
        /*0038*/ 	.word	0x00000000


	//----- nvinfo : EIATTR_REGCOUNT
	.align		4
.L_9:
        /*003c*/ 	.byte	0x04, 0x2f
        /*003e*/ 	.short	(.L_11 - .L_10)
	.align		4
.L_10:
        /*0040*/ 	.word	index@(_Z13forwardFeedP2PdS_S_S_S_S_S_iiiiS_)
        /*0044*/ 	.word	0x00000020


	//----- nvinfo : EIATTR_FRAME_SIZE
	.align		4
.L_11:
        /*0048*/ 	.byte	0x04, 0x11
        /*004a*/ 	.short	(.L_13 - .L_12)
	.align		4
.L_12:
        /*004c*/ 	.word	index@(_Z13forwardFeedP2PdS_S_S_S_S_S_iiiiS_)
        /*0050*/ 	.word	0x00000000


	//----- nvinfo : EIATTR_REGCOUNT
	.align		4
.L_13:
        /*0054*/ 	.byte	0x04, 0x2f
        /*0056*/ 	.short	(.L_15 - .L_14)
	.align		4
.L_14:
        /*0058*/ 	.word	index@(_Z13backpropogatePdS_S_S_S_S_S_S_iiiid)
        /*005c*/ 	.word	0x00000020


	//----- nvinfo : EIATTR_FRAME_SIZE
	.align		4
.L_15:
        /*0060*/ 	.byte	0x04, 0x11
        /*0062*/ 	.short	(.L_17 - .L_16)
	.align		4
.L_16:
        /*0064*/ 	.word	index@(_Z13backpropogatePdS_S_S_S_S_S_S_iiiid)
        /*0068*/ 	.word	0x00000020


	//----- nvinfo : EIATTR_MIN_STACK_SIZE
	.align		4
.L_17:
        /*006c*/ 	.byte	0x04, 0x12
        /*006e*/ 	.short	(.L_19 - .L_18)
	.align		4
.L_18:
        /*0070*/ 	.word	index@(_Z13backpropogatePdS_S_S_S_S_S_S_iiiid)
        /*0074*/ 	.word	0x00000020


	//----- nvinfo : EIATTR_MIN_STACK_SIZE
	.align		4
.L_19:
        /*0078*/ 	.byte	0x04, 0x12
        /*007a*/ 	.short	(.L_21 - .L_20)
	.align		4
.L_20:
        /*007c*/ 	.word	index@(_Z13forwardFeedP2PdS_S_S_S_S_S_iiiiS_)
        /*0080*/ 	.word	0x00000000


	//----- nvinfo : EIATTR_MIN_STACK_SIZE
	.align		4
.L_21:
        /*0084*/ 	.byte	0x04, 0x12
        /*0086*/ 	.short	(.L_23 - .L_22)
	.align		4
.L_22:
        /*0088*/ 	.word	index@(_Z13forwardFeedP1PdS_S_S_S_S_S_iiiiS_)
        /*008c*/ 	.word	0x00000000


	//----- nvinfo : EIATTR_MIN_STACK_SIZE
	.align		4
.L_23:
        /*0090*/ 	.byte	0x04, 0x12
        /*0092*/ 	.short	(.L_25 - .L_24)
	.align		4
.L_24:
        /*0094*/ 	.word	index@(_Z24sigmoidActivationForwardPdS_ii)
        /*0098*/ 	.word	0x00000000
.L_25:


//--------------------- .nv.compat                --------------------------
	.section	.nv.compat,"",@"SHT_CUDA_COMPAT_INFO"
	.align	4
        /*0000*/ 	.byte	0x02, 0x09, 0x00, 0x00, 0x02, 0x02, 0x01, 0x00, 0x02, 0x05, 0x05, 0x00, 0x03, 0x07, 0x01, 0x01
        /*0010*/ 	.byte	0x02, 0x03, 0x00, 0x00, 0x02, 0x06, 0x01, 0x00, 0x04, 0x0b, 0x08, 0x00, 0x01, 0x00, 0x00, 0x00
        /*0020*/ 	.byte	0x00, 0x00, 0x00, 0x00


//--------------------- .nv.info._Z13backpropogatePdS_S_S_S_S_S_S_iiiid --------------------------
	.section	.nv.info._Z13backpropogatePdS_S_S_S_S_S_S_iiiid,"",@"SHT_CUDA_INFO"
	.sectionflags	@""
	.align	4


	//----- nvinfo : EIATTR_CUDA_API_VERSION
	.align		4
        /*0000*/ 	.byte	0x04, 0x37
        /*0002*/ 	.short	(.L_27 - .L_26)
.L_26:
        /*0004*/ 	.word	0x00000082


	//----- nvinfo : EIATTR_KPARAM_INFO
	.align		4
.L_27:
        /*0008*/ 	.byte	0x04, 0x17
        /*000a*/ 	.short	(.L_29 - .L_28)
.L_28:
        /*000c*/ 	.word	0x00000000
        /*0010*/ 	.short	0x000c
        /*0012*/ 	.short	0x0050
        /*0014*/ 	.byte	0x00, 0xf0, 0x21, 0x00


	//----- nvinfo : EIATTR_KPARAM_INFO
	.align		4
.L_29:
        /*0018*/ 	.byte	0x04, 0x17
        /*001a*/ 	.short	(.L_31 - .L_30)
.L_30:
        /*001c*/ 	.word	0x00000000
        /*0020*/ 	.short	0x000b
        /*0022*/ 	.short	0x004c
        /*0024*/ 	.byte	0x00, 0xf0, 0x11, 0x00


	//----- nvinfo : EIATTR_KPARAM_INFO
	.align		4
.L_31:
        /*0028*/ 	.byte	0x04, 0x17
        /*002a*/ 	.short	(.L_33 - .L_32)
.L_32:
        /*002c*/ 	.word	0x00000000
        /*0030*/ 	.short	0x000a
        /*0032*/ 	.short	0x0048
        /*0034*/ 	.byte	0x00, 0xf0, 0x11, 0x00


	//----- nvinfo : EIATTR_KPARAM_INFO
	.align		4
.L_33:
        /*0038*/ 	.byte	0x04, 0x17
        /*003a*/ 	.short	(.L_35 - .L_34)
.L_34:
        /*003c*/ 	.word	0x00000000
        /*0040*/ 	.short	0x0009
        /*0042*/ 	.short	0x0044
        /*0044*/ 	.byte	0x00, 0xf0, 0x11, 0x00


	//----- nvinfo : EIATTR_KPARAM_INFO
	.align		4
.L_35:
        /*0048*/ 	.byte	0x04, 0x17
        /*004a*/ 	.short	(.L_37 - .L_36)
.L_36:
        /*004c*/ 	.word	0x00000000
        /*0050*/ 	.short	0x0008
        /*0052*/ 	.short	0x0040
        /*0054*/ 	.byte	0x00, 0xf0, 0x11, 0x00


	//----- nvinfo : EIATTR_KPARAM_INFO
	.align		4
.L_37:
        /*0058*/ 	.byte	0x04, 0x17
        /*005a*/ 	.short	(.L_39 - .L_38)
.L_38:
        /*005c*/ 	.word	0x00000000
        /*0060*/ 	.short	0x0007
        /*0062*/ 	.short	0x0038
        /*0064*/ 	.byte	0x00, 0xf5, 0x21, 0x00


	//----- nvinfo : EIATTR_KPARAM_INFO
	.align		4
.L_39:
        /*0068*/ 	.byte	0x04, 0x17
        /*006a*/ 	.short	(.L_41 - .L_40)
.L_40:
        /*006c*/ 	.word	0x00000000
        /*0070*/ 	.short	0x0006
        /*0072*/ 	.short	0x0030
        /*0074*/ 	.byte	0x00, 0xf5, 0x21, 0x00


	//----- nvinfo : EIATTR_KPARAM_INFO
	.align		4
.L_41:
        /*0078*/ 	.byte	0x04, 0x17
        /*007a*/ 	.short	(.L_43 - .L_42)
.L_42:
        /*007c*/ 	.word	0x00000000
        /*0080*/ 	.short	0x0005
        /*0082*/ 	.short	0x0028
        /*0084*/ 	.byte	0x00, 0xf5, 0x21, 0x00


	//----- nvinfo : EIATTR_KPARAM_INFO
	.align		4
.L_43:
        /*0088*/ 	.byte	0x04, 0x17
        /*008a*/ 	.short	(.L_45 - .L_44)
.L_44:
        /*008c*/ 	.word	0x00000000
        /*0090*/ 	.short	0x0004
        /*0092*/ 	.short	0x0020
        /*0094*/ 	.byte	0x00, 0xf5, 0x21, 0x00


	//----- nvinfo : EIATTR_KPARAM_INFO
	.align		4
.L_45:
        /*0098*/ 	.byte	0x04, 0x17
        /*009a*/ 	.short	(.L_47 - .L_46)
.L_46:
        /*009c*/ 	.word	0x00000000
        /*00a0*/ 	.short	0x0003
        /*00a2*/ 	.short	0x0018
        /*00a4*/ 	.byte	0x00, 0xf5, 0x21, 0x00


	//----- nvinfo : EIATTR_KPARAM_INFO
	.align		4
.L_47:
        /*00a8*/ 	.byte	0x04, 0x17
        /*00aa*/ 	.short	(.L_49 - .L_48)
.L_48:
        /*00ac*/ 	.word	0x00000000
        /*00b0*/ 	.short	0x0002
        /*00b2*/ 	.short	0x0010
        /*00b4*/ 	.byte	0x00, 0xf5, 0x21, 0x00


	//----- nvinfo : EIATTR_KPARAM_INFO
	.align		4
.L_49:
        /*00b8*/ 	.byte	0x04, 0x17
        /*00ba*/ 	.short	(.L_51 - .L_50)
.L_50:
        /*00bc*/ 	.word	0x00000000
        /*00c0*/ 	.short	0x0001
        /*00c2*/ 	.short	0x0008
        /*00c4*/ 	.byte	0x00, 0xf5, 0x21, 0x00


	//----- nvinfo : EIATTR_KPARAM_INFO
	.align		4
.L_51:
        /*00c8*/ 	.byte	0x04, 0x17
        /*00ca*/ 	.short	(.L_53 - .L_52)
.L_52:
        /*00cc*/ 	.word	0x00000000
        /*00d0*/ 	.short	0x0000
        /*00d2*/ 	.short	0x0000
        /*00d4*/ 	.byte	0x00, 0xf5, 0x21, 0x00


	//----- nvinfo : EIATTR_SPARSE_MMA_MASK
	.align		4
.L_53:
        /*00d8*/ 	.byte	0x03, 0x50
        /*00da*/ 	.short	0x0000


	//----- nvinfo : EIATTR_MAXREG_COUNT
	.align		4
        /*00dc*/ 	.byte	0x03, 0x1b
        /*00de*/ 	.short	0x00ff


	//----- nvinfo : EIATTR_MERCURY_ISA_VERSION
	.align		4
        /*00e0*/ 	.byte	0x03, 0x5f
        /*00e2*/ 	.short	0x0101


	//----- nvinfo : EIATTR_VRC_CTA_INIT_COUNT
	.align		4
        /*00e4*/ 	.byte	0x02, 0x4a
	.zero		1
	.zero		1


	//----- nvinfo : EIATTR_EXIT_INSTR_OFFSETS
	.align		4
        /*00e8*/ 	.byte	0x04, 0x1c
        /*00ea*/ 	.short	(.L_55 - .L_54)


	//   ....[0]....
.L_54:
        /*00ec*/ 	.word	0x00002750


	//   ....[1]....
        /*00f0*/ 	.word	0x00003130


	//   ....[2]....
        /*00f4*/ 	.word	0x000035b0


	//   ....[3]....
        /*00f8*/ 	.word	0x00003850


	//   ....[4]....
        /*00fc*/ 	.word	0x000039f0


	//   ....[5]....
        /*0100*/ 	.word	0x00003ad0


	//----- nvinfo : EIATTR_CBANK_PARAM_SIZE
	.align		4
.L_55:
        /*0104*/ 	.byte	0x03, 0x19
        /*0106*/ 	.short	0x0058


	//----- nvinfo : EIATTR_PARAM_CBANK
	.align		4
        /*0108*/ 	.byte	0x04, 0x0a
        /*010a*/ 	.short	(.L_57 - .L_56)
	.align		4
.L_56:
        /*010c*/ 	.word	index@(.nv.constant0._Z13backpropogatePdS_S_S_S_S_S_S_iiiid)
        /*0110*/ 	.short	0x0380
        /*0112*/ 	.short	0x0058


	//----- nvinfo : EIATTR_SW_WAR
	.align		4
.L_57:
        /*0114*/ 	.byte	0x04, 0x36
        /*0116*/ 	.short	(.L_59 - .L_58)
.L_58:
        /*0118*/ 	.word	0x00000008
.L_59:


//--------------------- .nv.info._Z13forwardFeedP2PdS_S_S_S_S_S_iiiiS_ --------------------------
	.section	.nv.info._Z13forwardFeedP2PdS_S_S_S_S_S_iiiiS_,"",@"SHT_CUDA_INFO"
	.sectionflags	@""
	.align	4


	//----- nvinfo : EIATTR_CUDA_API_VERSION
	.align		4
        /*0000*/ 	.byte	0x04, 0x37
        /*0002*/ 	.short	(.L_61 - .L_60)
.L_60:
        /*0004*/ 	.word	0x00000082


	//----- nvinfo : EIATTR_KPARAM_INFO
	.align		4
.L_61:
        /*0008*/ 	.byte	0x04, 0x17
        /*000a*/ 	.short	(.L_63 - .L_62)
.L_62:
        /*000c*/ 	.word	0x00000000
        /*0010*/ 	.short	0x000b
        /*0012*/ 	.short	0x0048
        /*0014*/ 	.byte	0x00, 0xf5, 0x21, 0x00


	//----- nvinfo : EIATTR_KPARAM_INFO
	.align		4
.L_63:
        /*0018*/ 	.byte	0x04, 0x17
        /*001a*/ 	.short	(.L_65 - .L_64)
.L_64:
        /*001c*/ 	.word	0x00000000
        /*0020*/ 	.short	0x000a
        /*0022*/ 	.short	0x0044
        /*0024*/ 	.byte	0x00, 0xf0, 0x11, 0x00


	//----- nvinfo : EIATTR_KPARAM_INFO
	.align		4
.L_65:
        /*0028*/ 	.byte	0x04, 0x17
        /*002a*/ 	.short	(.L_67 - .L_66)
.L_66:
        /*002c*/ 	.word	0x00000000
        /*0030*/ 	.short	0x0009
        /*0032*/ 	.short	0x0040
        /*0034*/ 	.byte	0x00, 0xf0, 0x11, 0x00


	//----- nvinfo : EIATTR_KPARAM_INFO
	.align		4
.L_67:
        /*0038*/ 	.byte	0x04, 0x17
        /*003a*/ 	.short	(.L_69 - .L_68)
.L_68:
        /*003c*/ 	.word	0x00000000
        /*0040*/ 	.short	0x0008
        /*0042*/ 	.short	0x003c
        /*0044*/ 	.byte	0x00, 0xf0, 0x11, 0x00


	//----- nvinfo : EIATTR_KPARAM_INFO
	.align		4
.L_69:
        /*0048*/ 	.byte	0x04, 0x17
        /*004a*/ 	.short	(.L_71 - .L_70)
.L_70:
        /*004c*/ 	.word	0x00000000
        /*0050*/ 	.short	0x0007
        /*0052*/ 	.short	0x0038
        /*0054*/ 	.byte	0x00, 0xf0, 0x11, 0x00


	//----- nvinfo : EIATTR_KPARAM_INFO
	.align		4
.L_71:
        /*0058*/ 	.byte	0x04, 0x17
        /*005a*/ 	.short	(.L_73 - .L_72)
.L_72:
        /*005c*/ 	.word	0x00000000
        /*0060*/ 	.short	0x0006
        /*0062*/ 	.short	0x0030
        /*0064*/ 	.byte	0x00, 0xf5, 0x21, 0x00


	//----- nvinfo : EIATTR_KPARAM_INFO
	.align		4
.L_73:
        /*0068*/ 	.byte	0x04, 0x17
        /*006a*/ 	.short	(.L_75 - .L_74)
.L_74:
        /*006c*/ 	.word	0x00000000
        /*0070*/ 	.short	0x0005
        /*0072*/ 	.short	0x0028
        /*0074*/ 	.byte	0x00, 0xf5, 0x21, 0x00


	//----- nvinfo : EIATTR_KPARAM_INFO
	.align		4
.L_75:
        /*0078*/ 	.byte	0x04, 0x17
        /*007a*/ 	.short	(.L_77 - .L_76)
.L_76:
        /*007c*/ 	.word	0x00000000
        /*0080*/ 	.short	0x0004
        /*0082*/ 	.short	0x0020
        /*0084*/ 	.byte	0x00, 0xf5, 0x21, 0x00


	//----- nvinfo : EIATTR_KPARAM_INFO
	.align		4
.L_77:
        /*0088*/ 	.byte	0x04, 0x17
        /*008a*/ 	.short	(.L_79 - .L_78)
.L_78:
        /*008c*/ 	.word	0x00000000
        /*0090*/ 	.short	0x0003
        /*0092*/ 	.short	0x0018
        /*0094*/ 	.byte	0x00, 0xf5, 0x21, 0x00


	//----- nvinfo : EIATTR_KPARAM_INFO
	.align		4
.L_79:
        /*0098*/ 	.byte	0x04, 0x17
        /*009a*/ 	.short	(.L_81 - .L_80)
.L_80:
        /*009c*/ 	.word	0x00000000
        /*00a0*/ 	.short	0x0002
        /*00a2*/ 	.short	0x0010
        /*00a4*/ 	.byte	0x00, 0xf5, 0x21, 0x00


	//----- nvinfo : EIATTR_KPARAM_INFO
	.align		4
.L_81:
        /*00a8*/ 	.byte	0x04, 0x17
        /*00aa*/ 	.short	(.L_83 - .L_82)
.L_82:
        /*00ac*/ 	.word	0x00000000
        /*00b0*/ 	.short	0x0001
        /*00b2*/ 	.short	0x0008
        /*00b4*/ 	.byte	0x00, 0xf5, 0x21, 0x00


	//----- nvinfo : EIATTR_KPARAM_INFO
	.align		4
.L_83:
        /*00b8*/ 	.byte	0x04, 0x17
        /*00ba*/ 	.short	(.L_85 - .L_84)
.L_84:
        /*00bc*/ 	.word	0x00000000
        /*00c0*/ 	.short	0x0000
        /*00c2*/ 	.short	0x0000
        /*00c4*/ 	.byte	0x00, 0xf5, 0x21, 0x00


	//----- nvinfo : EIATTR_SPARSE_MMA_MASK
	.align		4
.L_85:
        /*00c8*/ 	.byte	0x03, 0x50
        /*00ca*/ 	.short	0x0000


	//----- nvinfo : EIATTR_MAXREG_COUNT
	.align		4
        /*00cc*/ 	.byte	0x03, 0x1b
        /*00ce*/ 	.short	0x00ff


	//----- nvinfo : EIATTR_MERCURY_ISA_VERSION
	.align		4
        /*00d0*/ 	.byte	0x03, 0x5f
        /*00d2*/ 	.short	0x0101


	//----- nvinfo : EIATTR_VRC_CTA_INIT_COUNT
	.align		4
        /*00d4*/ 	.byte	0x02, 0x4a
	.zero		1
	.zero		1


	//----- nvinfo : EIATTR_EXIT_INSTR_OFFSETS
	.align		4
        /*00d8*/ 	.byte	0x04, 0x1c
        /*00da*/ 	.short	(.L_87 - .L_86)


	//   ....[0]....
.L_86:
        /*00dc*/ 	.word	0x00000030


	//   ....[1]....
        /*00e0*/ 	.word	0x00000f90


	//   ....[2]....
        /*00e4*/ 	.word	0x000013a0


	//   ....[3]....
        /*00e8*/ 	.word	0x000015c0


	//   ....[4]....
        /*00ec*/ 	.word	0x00001720


	//   ....[5]....
        /*00f0*/ 	.word	0x000017f0


	//----- nvinfo : EIATTR_CBANK_PARAM_SIZE
	.align		4
.L_87:
        /*00f4*/ 	.byte	0x03, 0x19
        /*00f6*/ 	.short	0x0050


	//----- nvinfo : EIATTR_PARAM_CBANK
	.align		4
        /*00f8*/ 	.byte	0x04, 0x0a
        /*00fa*/ 	.short	(.L_89 - .L_88)
	.align		4
.L_88:
        /*00fc*/ 	.word	index@(.nv.constant0._Z13forwardFeedP2PdS_S_S_S_S_S_iiiiS_)
        /*0100*/ 	.short	0x0380
        /*0102*/ 	.short	0x0050


	//----- nvinfo : EIATTR_SW_WAR
	.align		4
.L_89:
        /*0104*/ 	.byte	0x04, 0x36
        /*0106*/ 	.short	(.L_91 - .L_90)
.L_90:
        /*0108*/ 	.word	0x00000008
.L_91:


//--------------------- .nv.info._Z13forwardFeedP1PdS_S_S_S_S_S_iiiiS_ --------------------------
	.section	.nv.info._Z13forwardFeedP1PdS_S_S_S_S_S_iiiiS_,"",@"SHT_CUDA_INFO"
	.sectionflags	@""
	.align	4


	//----- nvinfo : EIATTR_CUDA_API_VERSION
	.align		4
        /*0000*/ 	.byte	0x04, 0x37
        /*0002*/ 	.short	(.L_93 - .L_92)
.L_92:
        /*0004*/ 	.word	0x00000082


	//----- nvinfo : EIATTR_KPARAM_INFO
	.align		4
.L_93:
        /*0008*/ 	.byte	0x04, 0x17
        /*000a*/ 	.short	(.L_95 - .L_94)
.L_94:
        /*000c*/ 	.word	0x00000000
        /*0010*/ 	.short	0x000b
        /*0012*/ 	.short	0x0048
        /*0014*/ 	.byte	0x00, 0xf5, 0x21, 0x00


	//----- nvinfo : EIATTR_KPARAM_INFO
	.align		4
.L_95:
        /*0018*/ 	.byte	0x04, 0x17
        /*001a*/ 	.short	(.L_97 - .L_96)
.L_96:
        /*001c*/ 	.word	0x00000000
        /*0020*/ 	.short	0x000a
        /*0022*/ 	.short	0x0044
        /*0024*/ 	.byte	0x00, 0xf0, 0x11, 0x00


	//----- nvinfo : EIATTR_KPARAM_INFO
	.align		4
.L_97:
        /*0028*/ 	.byte	0x04, 0x17
        /*002a*/ 	.short	(.L_99 - .L_98)
.L_98:
        /*002c*/ 	.word	0x00000000
        /*0030*/ 	.short	0x0009
        /*0032*/ 	.short	0x0040
        /*0034*/ 	.byte	0x00, 0xf0, 0x11, 0x00


	//----- nvinfo : EIATTR_KPARAM_INFO
	.align		4
.L_99:
        /*0038*/ 	.byte	0x04, 0x17
        /*003a*/ 	.short	(.L_101 - .L_100)
.L_100:
        /*003c*/ 	.word	0x00000000
        /*0040*/ 	.short	0x0008
        /*0042*/ 	.short	0x003c
        /*0044*/ 	.byte	0x00, 0xf0, 0x11, 0x00


	//----- nvinfo : EIATTR_KPARAM_INFO
	.align		4
.L_101:
        /*0048*/ 	.byte	0x04, 0x17
        /*004a*/ 	.short	(.L_103 - .L_102)
.L_102:
        /*004c*/ 	.word	0x00000000
        /*0050*/ 	.short	0x0007
        /*0052*/ 	.short	0x0038
        /*0054*/ 	.byte	0x00, 0xf0, 0x11, 0x00


	//----- nvinfo : EIATTR_KPARAM_INFO
	.align		4
.L_103:
        /*0058*/ 	.byte	0x04, 0x17
        /*005a*/ 	.short	(.L_105 - .L_104)
.L_104:
        /*005c*/ 	.word	0x00000000
        /*0060*/ 	.short	0x0006
        /*0062*/ 	.short	0x0030
        /*0064*/ 	.byte	0x00, 0xf5, 0x21, 0x00


	//----- nvinfo : EIATTR_KPARAM_INFO
	.align		4
.L_105:
        /*0068*/ 	.byte	0x04, 0x17
        /*006a*/ 	.short	(.L_107 - .L_106)
.L_106:
        /*006c*/ 	.word	0x00000000
        /*0070*/ 	.short	0x0005
        /*0072*/ 	.short	0x0028
        /*0074*/ 	.byte	0x00, 0xf5, 0x21, 0x00


	//----- nvinfo : EIATTR_KPARAM_INFO
	.align		4
.L_107:
        /*0078*/ 	.byte	0x04, 0x17
        /*007a*/ 	.short	(.L_109 - .L_108)
.L_108:
        /*007c*/ 	.word	0x00000000
        /*0080*/ 	.short	0x0004
        /*0082*/ 	.short	0x0020
        /*0084*/ 	.byte	0x00, 0xf5, 0x21, 0x00


	//----- nvinfo : EIATTR_KPARAM_INFO
	.align		4
.L_109:
        /*0088*/ 	.byte	0x04, 0x17
        /*008a*/ 	.short	(.L_111 - .L_110)
.L_110:
        /*008c*/ 	.word	0x00000000
        /*0090*/ 	.short	0x0003
        /*0092*/ 	.short	0x0018
        /*0094*/ 	.byte	0x00, 0xf5, 0x21, 0x00


	//----- nvinfo : EIATTR_KPARAM_INFO
	.align		4
.L_111:
        /*0098*/ 	.byte	0x04, 0x17
        /*009a*/ 	.short	(.L_113 - .L_112)
.L_112:
        /*009c*/ 	.word	0x00000000
        /*00a0*/ 	.short	0x0002
        /*00a2*/ 	.short	0x0010
        /*00a4*/ 	.byte	0x00, 0xf5, 0x21, 0x00


	//----- nvinfo : EIATTR_KPARAM_INFO
	.align		4
.L_113:
        /*00a8*/ 	.byte	0x04, 0x17
        /*00aa*/ 	.short	(.L_115 - .L_114)
.L_114:
        /*00ac*/ 	.word	0x00000000
        /*00b0*/ 	.short	0x0001
        /*00b2*/ 	.short	0x0008
        /*00b4*/ 	.byte	0x00, 0xf5, 0x21, 0x00


	//----- nvinfo : EIATTR_KPARAM_INFO
	.align		4
.L_115:
        /*00b8*/ 	.byte	0x04, 0x17
        /*00ba*/ 	.short	(.L_117 - .L_116)
.L_116:
        /*00bc*/ 	.word	0x00000000
        /*00c0*/ 	.short	0x0000
        /*00c2*/ 	.short	0x0000
        /*00c4*/ 	.byte	0x00, 0xf5, 0x21, 0x00


	//----- nvinfo : EIATTR_SPARSE_MMA_MASK
	.align		4
.L_117:
        /*00c8*/ 	.byte	0x03, 0x50
        /*00ca*/ 	.short	0x0000


	//----- nvinfo : EIATTR_MAXREG_COUNT
	.align		4
        /*00cc*/ 	.byte	0x03, 0x1b
        /*00ce*/ 	.short	0x00ff


	//----- nvinfo : EIATTR_MERCURY_ISA_VERSION
	.align		4
        /*00d0*/ 	.byte	0x03, 0x5f
        /*00d2*/ 	.short	0x0101


	//----- nvinfo : EIATTR_VRC_CTA_INIT_COUNT
	.align		4
        /*00d4*/ 	.byte	0x02, 0x4a
	.zero		1
	.zero		1


	//----- nvinfo : EIATTR_EXIT_INSTR_OFFSETS
	.align		4
        /*00d8*/ 	.byte	0x04, 0x1c
        /*00da*/ 	.short	(.L_119 - .L_118)


	//   ....[0]....
.L_118:
        /*00dc*/ 	.word	0x00000030


	//   ....[1]....
        /*00e0*/ 	.word	0x00000bd0


	//   ....[2]....
        /*00e4*/ 	.word	0x00000fd0


	//   ....[3]....
        /*00e8*/ 	.word	0x000011f0


	//   ....[4]....
        /*00ec*/ 	.word	0x00001350


	//   ....[5]....
        /*00f0*/ 	.word	0x00001420


	//----- nvinfo : EIATTR_CBANK_PARAM_SIZE
	.align		4
.L_119:
        /*00f4*/ 	.byte	0x03, 0x19
        /*00f6*/ 	.short	0x0050


	//----- nvinfo : EIATTR_PARAM_CBANK
	.align		4
        /*00f8*/ 	.byte	0x04, 0x0a
        /*00fa*/ 	.short	(.L_121 - .L_120)
	.align		4
.L_120:
        /*00fc*/ 	.word	index@(.nv.constant0._Z13forwardFeedP1PdS_S_S_S_S_S_iiiiS_)
        /*0100*/ 	.short	0x0380
        /*0102*/ 	.short	0x0050


	//----- nvinfo : EIATTR_SW_WAR
	.align		4
.L_121:
        /*0104*/ 	.byte	0x04, 0x36
        /*0106*/ 	.short	(.L_123 - .L_122)
.L_122:
        /*0108*/ 	.word	0x00000008
.L_123:


//--------------------- .nv.info._Z24sigmoidActivationForwardPdS_ii --------------------------
	.section	.nv.info._Z24sigmoidActivationForwardPdS_ii,"",@"SHT_CUDA_INFO"
	.sectionflags	@""
	.align	4


	//----- nvinfo : EIATTR_CUDA_API_VERSION
	.align		4
        /*0000*/ 	.byte	0x04, 0x37
        /*0002*/ 	.short	(.L_125 - .L_124)
.L_124:
        /*0004*/ 	.word	0x00000082


	//----- nvinfo : EIATTR_KPARAM_INFO
	.align		4
.L_125:
        /*0008*/ 	.byte	0x04, 0x17
        /*000a*/ 	.short	(.L_127 - .L_126)
.L_126:
        /*000c*/ 	.word	0x00000000
        /*0010*/ 	.short	0x0003
        /*0012*/ 	.short	0x0014
        /*0014*/ 	.byte	0x00, 0xf0, 0x11, 0x00


	//----- nvinfo : EIATTR_KPARAM_INFO
	.align		4
.L_127:
        /*0018*/ 	.byte	0x04, 0x17
        /*001a*/ 	.short	(.L_129 - .L_128)
.L_128:
        /*001c*/ 	.word	0x00000000
        /*0020*/ 	.short	0x0002
        /*0022*/ 	.short	0x0010
        /*0024*/ 	.byte	0x00, 0xf0, 0x11, 0x00


	//----- nvinfo : EIATTR_KPARAM_INFO
	.align		4
.L_129:
        /*0028*/ 	.byte	0x04, 0x17
        /*002a*/ 	.short	(.L_131 - .L_130)
.L_130:
        /*002c*/ 	.word	0x00000000
        /*0030*/ 	.short	0x0001
        /*0032*/ 	.short	0x0008
        /*0034*/ 	.byte	0x00, 0xf5, 0x21, 0x00


	//----- nvinfo : EIATTR_KPARAM_INFO
	.align		4
.L_131:
        /*0038*/ 	.byte	0x04, 0x17
        /*003a*/ 	.short	(.L_133 - .L_132)
.L_132:
        /*003c*/ 	.word	0x00000000
        /*0040*/ 	.short	0x0000
        /*0042*/ 	.short	0x0000
        /*0044*/ 	.byte	0x00, 0xf5, 0x21, 0x00


	//----- nvinfo : EIATTR_SPARSE_MMA_MASK
	.align		4
.L_133:
        /*0048*/ 	.byte	0x03, 0x50
        /*004a*/ 	.short	0x0000


	//----- nvinfo : EIATTR_MAXREG_COUNT
	.align		4
        /*004c*/ 	.byte	0x03, 0x1b
        /*004e*/ 	.short	0x00ff


	//----- nvinfo : EIATTR_MERCURY_ISA_VERSION
	.align		4
        /*0050*/ 	.byte	0x03, 0x5f
        /*0052*/ 	.short	0x0101


	//----- nvinfo : EIATTR_VRC_CTA_INIT_COUNT
	.align		4
        /*0054*/ 	.byte	0x02, 0x4a
	.zero		1
	.zero		1


	//----- nvinfo : EIATTR_EXIT_INSTR_OFFSETS
	.align		4
        /*0058*/ 	.byte	0x04, 0x1c
        /*005a*/ 	.short	(.L_135 - .L_134)


	//   ....[0]....
.L_134:
        /*005c*/ 	.word	0x00000080


	//   ....[1]....
        /*0060*/ 	.word	0x000005c0


	//----- nvinfo : EIATTR_CRS_STACK_SIZE
	.align		4
.L_135:
        /*0064*/ 	.byte	0x04, 0x1e
        /*0066*/ 	.short	(.L_137 - .L_136)
.L_136:
        /*0068*/ 	.word	0x00000000


	//----- nvinfo : EIATTR_CBANK_PARAM_SIZE
	.align		4
.L_137:
        /*006c*/ 	.byte	0x03, 0x19
        /*006e*/ 	.short	0x0018


	//----- nvinfo : EIATTR_PARAM_CBANK
	.align		4
        /*0070*/ 	.byte	0x04, 0x0a
        /*0072*/ 	.short	(.L_139 - .L_138)
	.align		4
.L_138:
        /*0074*/ 	.word	index@(.nv.constant0._Z24sigmoidActivationForwardPdS_ii)
        /*0078*/ 	.short	0x0380
        /*007a*/ 	.short	0x0018


	//----- nvinfo : EIATTR_SW_WAR
	.align		4
.L_139:
        /*007c*/ 	.byte	0x04, 0x36
        /*007e*/ 	.short	(.L_141 - .L_140)
.L_140:
        /*0080*/ 	.word	0x00000008
.L_141:


//--------------------- .nv.callgraph             --------------------------
	.section	.nv.callgraph,"",@"SHT_CUDA_CALLGRAPH"
	.align	4
	.sectionentsize	8
	.align		4
        /*0000*/ 	.word	0x00000000
	.align		4
        /*0004*/ 	.word	0xffffffff
	.align		4
        /*0008*/ 	.word	0x00000000
	.align		4
        /*000c*/ 	.word	0xfffffffe
	.align		4
        /*0010*/ 	.word	0x00000000
	.align		4
        /*0014*/ 	.word	0xfffffffd
	.align		4
        /*0018*/ 	.word	0x00000000
	.align		4
        /*001c*/ 	.word	0xfffffffc


//--------------------- .text._Z13backpropogatePdS_S_S_S_S_S_S_iiiid --------------------------
	.section	.text._Z13backpropogatePdS_S_S_S_S_S_S_iiiid,"ax",@progbits
	.align	128
        .global         _Z13backpropogatePdS_S_S_S_S_S_S_iiiid
        .type           _Z13backpropogatePdS_S_S_S_S_S_S_iiiid,@function
        .size           _Z13backpropogatePdS_S_S_S_S_S_S_iiiid,(.L_x_73 - _Z13backpropogatePdS_S_S_S_S_S_S_iiiid)
        .other          _Z13backpropogatePdS_S_S_S_S_S_S_iiiid,@"STO_CUDA_ENTRY STV_DEFAULT"
_Z13backpropogatePdS_S_S_S_S_S_S_iiiid:
.text._Z13backpropogatePdS_S_S_S_S_S_S_iiiid:
[----:B------:R-:W0:Y:S08]  /*0000*/  LDC R1, c[0x0][0x37c] ;  /* 0x0000df00ff017b82 */ /* 0x000e300000000800 */
[----:B------:R-:W1:Y:S01]  /*0010*/  LDC R3, c[0x0][0x3c8] ;  /* 0x0000f200ff037b82 */ /* 0x000e620000000800 */
[----:B------:R-:W2:Y:S01]  /*0020*/  LDCU.64 UR6, c[0x0][0x358] ;  /* 0x00006b00ff0677ac */ /* 0x000ea20008000a00 */
[----:B0-----:R-:W-:Y:S01]  /*0030*/  VIADD R1, R1, 0xffffffe0 ;  /* 0xffffffe001017836 */ /* 0x001fe20000000000 */
[----:B------:R-:W0:Y:S01]  /*0040*/  LDCU UR4, c[0x0][0x3c0] ;  /* 0x00007800ff0477ac */ /* 0x000e220008000800 */
[C---:B-1----:R-:W-:Y:S01]  /*0050*/  ISETP.GE.AND P0, PT, R3.reuse, 0x1, PT ;  /* 0x000000010300780c */ /* 0x042fe20003f06270 */
[----:B------:R-:W-:-:S12]  /*0060*/  VIADD R25, R3, 0xffffffff ;  /* 0xffffffff03197836 */ /* 0x000fd80000000000 */
[----:B------:R-:W1:Y:S08]  /*0070*/  @P0 LDC R0, c[0x0][0x3cc] ;  /* 0x0000f300ff000b82 */ /* 0x000e700000000800 */
[----:B------:R-:W3:Y:S08]  /*0080*/  @P0 LDC.64 R6, c[0x0][0x398] ;  /* 0x0000e600ff060b82 */ /* 0x000ef00000000a00 */
[----:B------:R-:W4:Y:S01]  /*0090*/  @P0 LDC.64 R10, c[0x0][0x3a8] ;  /* 0x0000ea00ff0a0b82 */ /* 0x000f220000000a00 */
[----:B-1----:R-:W-:-:S05]  /*00a0*/  @P0 IMAD R0, R3, R0, RZ ;  /* 0x0000000003000224 */ /* 0x002fca00078e02ff */
[----:B------:R-:W-:Y:S01]  /*00b0*/  @P0 IADD3 R2, P1, PT, R0, R3, RZ ;  /* 0x0000000300020210 */ /* 0x000fe20007f3e0ff */
[----:B---3--:R-:W-:-:S03]  /*00c0*/  @P0 IMAD.WIDE.U32 R6, R25, 0x8, R6 ;  /* 0x0000000819060825 */ /* 0x008fc600078e0006 */
[----:B------:R-:W-:-:S03]  /*00d0*/  @P0 LEA.HI.X.SX32 R0, R0, RZ, 0x1, P1 ;  /* 0x000000ff00000211 */ /* 0x000fc600008f0eff */
[----:B--2---:R-:W2:Y:S01]  /*00e0*/  @P0 LDG.E.64 R6, desc[UR6][R6.64] ;  /* 0x0000000606060981 */ /* 0x004ea2000c1e1b00 */
[----:B----4-:R-:W-:-:S04]  /*00f0*/  @P0 LEA R10, P1, R2, R10, 0x3 ;  /* 0x0000000a020a0211 */ /* 0x010fc800078218ff */
[----:B------:R-:W-:-:S05]  /*0100*/  @P0 LEA.HI.X R11, R2, R11, R0, 0x3, P1 ;  /* 0x0000000b020b0211 */ /* 0x000fca00008f1c00 */
[----:B------:R-:W3:Y:S01]  /*0110*/  @P0 LDG.E.64 R4, desc[UR6][R10.64+-0x8] ;  /* 0xfffff8060a040981 */ /* 0x000ee2000c1e1b00 */
[----:B0-----:R-:W-:-:S04]  /*0120*/  MOV R0, UR4 ;  /* 0x0000000400007c02 */ /* 0x001fc80008000f00 */
[----:B------:R-:W-:Y:S01]  /*0130*/  ISETP.GE.AND P1, PT, R0, 0x1, PT ;  /* 0x000000010000780c */ /* 0x000fe20003f26270 */
[----:B--2---:R-:W-:-:S08]  /*0140*/  @P0 DADD R8, -R6, 1 ;  /* 0x3ff0000006080429 */ /* 0x004fd00000000100 */
[----:B------:R-:W-:Y:S02]  /*0150*/  @P0 DMUL R8, R6, R8 ;  /* 0x0000000806080228 */ /* 0x000fe40000000000 */
[----:B---3--:R-:W-:-:S08]  /*0160*/  @P0 DADD R4, R4, -R6 ;  /* 0x0000000004040229 */ /* 0x008fd00000000806 */
[----:B------:R-:W-:Y:S01]  /*0170*/  @P0 DMUL R22, R4, R8 ;  /* 0x0000000804160228 */ /* 0x000fe20000000000 */
[----:B------:R-:W-:Y:S10]  /*0180*/  @!P1 BRA `(.L_x_0) ;  /* 0x0000001000e09947 */ /* 0x000ff40003800000 */
[----:B------:R-:W-:Y:S05]  /*0190*/  @!P0 BRA `(.L_x_1) ;  /* 0x0000000800188947 */ /* 0x000fea0003800000 */
[C---:B------:R-:W-:Y:S02]  /*01a0*/  LOP3.LUT R5, R3.reuse, 0x7, RZ, 0xc0, !PT ;  /* 0x0000000703057812 */ /* 0x040fe400078ec0ff */
[C---:B------:R-:W-:Y:S02]  /*01b0*/  LOP3.LUT R24, R3.reuse, 0xf, RZ, 0xc0, !PT ;  /* 0x0000000f03187812 */ /* 0x040fe400078ec0ff */
[----:B------:R-:W-:Y:S01]  /*01c0*/  LOP3.LUT R4, R3, 0x7ffffff0, RZ, 0xc0, !PT ;  /* 0x7ffffff003047812 */ /* 0x000fe200078ec0ff */
[----:B------:R-:W-:Y:S01]  /*01d0*/  VIADD R2, R5, 0xffffffff ;  /* 0xffffffff05027836 */ /* 0x000fe20000000000 */
[----:B------:R-:W-:Y:S01]  /*01e0*/  LOP3.LUT R3, R3, 0x3, RZ, 0xc0, !PT ;  /* 0x0000000303037812 */ /* 0x000fe200078ec0ff */
[----:B------:R-:W-:-:S03]  /*01f0*/  VIADD R0, R24, 0xffffffff ;  /* 0xffffffff18007836 */ /* 0x000fc60000000000 */
[----:B------:R-:W-:Y:S02]  /*0200*/  ISETP.GE.U32.AND P1, PT, R2, 0x3, PT ;  /* 0x000000030200780c */ /* 0x000fe40003f26070 */
[----:B------:R-:W-:Y:S02]  /*0210*/  ISETP.GE.U32.AND P0, PT, R0, 0x7, PT ;  /* 0x000000070000780c */ /* 0x000fe40003f06070 */
[----:B------:R-:W-:-:S11]  /*0220*/  MOV R2, RZ ;  /* 0x000000ff00027202 */ /* 0x000fd60000000f00 */
.L_x_7:
[----:B------:R-:W-:Y:S01]  /*0230*/  ISETP.GE.U32.AND P2, PT, R25, 0xf, PT ;  /* 0x0000000f1900780c */ /* 0x000fe20003f46070 */
[----:B------:R-:W-:Y:S01]  /*0240*/  IMAD.MOV.U32 R0, RZ, RZ, RZ ;  /* 0x000000ffff007224 */ /* 0x000fe200078e00ff */
[----:B------:R-:W-:-:S11]  /*0250*/  CS2R R18, SRZ ;  /* 0x0000000000127805 */ /* 0x000fd6000001ff00 */
[----:B----4-:R-:W-:Y:S05]  /*0260*/  @!P2 BRA `(.L_x_2) ;  /* 0x0000000000a4a947 */ /* 0x010fea0003800000 */
[----:B------:R-:W-:Y:S01]  /*0270*/  CS2R R18, SRZ ;  /* 0x0000000000127805 */ /* 0x000fe2000001ff00 */
[----:B------:R-:W-:-:S06]  /*0280*/  UMOV UR4, URZ ;  /* 0x000000ff00047c82 */ /* 0x000fcc0008000000 */
.L_x_3:
[----:B------:R-:W0:Y:S01]  /*0290*/  LDC.64 R6, c[0x0][0x3a0] ;  /* 0x0000e800ff067b82 */ /* 0x000e220000000a00 */
[----:B------:R-:W-:-:S04]  /*02a0*/  VIADD R9, R2, UR4 ;  /* 0x0000000402097c36 */ /* 0x000fc80008000000 */
[----:B0-----:R-:W-:-:S05]  /*02b0*/  IMAD.WIDE.U32 R6, R9, 0x8, R6 ;  /* 0x0000000809067825 */ /* 0x001fca00078e0006 */
[----:B------:R-:W2:Y:S04]  /*02c0*/  LDG.E.64 R14, desc[UR6][R6.64] ;  /* 0x00000006060e7981 */ /* 0x000ea8000c1e1b00 */
[----:B------:R-:W3:Y:S04]  /*02d0*/  LDG.E.64 R16, desc[UR6][R6.64+0x8] ;  /* 0x0000080606107981 */ /* 0x000ee8000c1e1b00 */
[----:B------:R-:W4:Y:S04]  /*02e0*/  LDG.E.64 R20, desc[UR6][R6.64+0x10] ;  /* 0x0000100606147981 */ /* 0x000f28000c1e1b00 */
[----:B------:R-:W5:Y:S04]  /*02f0*/  LDG.E.64 R8, desc[UR6][R6.64+0x18] ;  /* 0x0000180606087981 */ /* 0x000f68000c1e1b00 */
[----:B------:R-:W5:Y:S04]  /*0300*/  LDG.E.64 R10, desc[UR6][R6.64+0x20] ;  /* 0x00002006060a7981 */ /* 0x000f68000c1e1b00 */
[----:B------:R-:W5:Y:S01]  /*0310*/  LDG.E.64 R12, desc[UR6][R6.64+0x28] ;  /* 0x00002806060c7981 */ /* 0x000f62000c1e1b00 */
[----:B--2---:R-:W-:-:S03]  /*0320*/  DFMA R18, R22, R14, R18 ;  /* 0x0000000e1612722b */ /* 0x004fc60000000012 */
[----:B------:R-:W2:Y:S05]  /*0330*/  LDG.E.64 R14, desc[UR6][R6.64+0x30] ;  /* 0x00003006060e7981 */ /* 0x000eaa000c1e1b00 */
[C---:B---3--:R-:W-:Y:S01]  /*0340*/  DFMA R18, R22.reuse, R16, R18 ;  /* 0x000000101612722b */ /* 0x048fe20000000012 */
[----:B------:R-:W3:Y:S07]  /*0350*/  LDG.E.64 R16, desc[UR6][R6.64+0x38] ;  /* 0x0000380606107981 */ /* 0x000eee000c1e1b00 */
[C---:B----4-:R-:W-:Y:S01]  /*0360*/  DFMA R18, R22.reuse, R20, R18 ;  /* 0x000000141612722b */ /* 0x050fe20000000012 */
[----:B------:R-:W4:Y:S07]  /*0370*/  LDG.E.64 R20, desc[UR6][R6.64+0x40] ;  /* 0x0000400606147981 */ /* 0x000f2e000c1e1b00 */
[----:B-----5:R-:W-:-:S02]  /*0380*/  DFMA R8, R22, R8, R18 ;  /* 0x000000081608722b */ /* 0x020fc40000000012 */
[----:B------:R-:W5:Y:S06]  /*0390*/  LDG.E.64 R18, desc[UR6][R6.64+0x48] ;  /* 0x0000480606127981 */ /* 0x000f6c000c1e1b00 */
[C---:B------:R-:W-:Y:S02]  /*03a0*/  DFMA R10, R22.reuse, R10, R8 ;  /* 0x0000000a160a722b */ /* 0x040fe40000000008 */
[----:B------:R-:W5:Y:S06]  /*03b0*/  LDG.E.64 R8, desc[UR6][R6.64+0x50] ;  /* 0x0000500606087981 */ /* 0x000f6c000c1e1b00 */
[----:B------:R-:W-:-:S02]  /*03c0*/  DFMA R12, R22, R12, R10 ;  /* 0x0000000c160c722b */ /* 0x000fc4000000000a */
[----:B------:R-:W5:Y:S06]  /*03d0*/  LDG.E.64 R10, desc[UR6][R6.64+0x58] ;  /* 0x00005806060a7981 */ /* 0x000f6c000c1e1b00 */
[C---:B--2---:R-:W-:Y:S02]  /*03e0*/  DFMA R14, R22.reuse, R14, R12 ;  /* 0x0000000e160e722b */ /* 0x044fe4000000000c */
[----:B------:R-:W2:Y:S06]  /*03f0*/  LDG.E.64 R12, desc[UR6][R6.64+0x60] ;  /* 0x00006006060c7981 */ /* 0x000eac000c1e1b00 */
[----:B---3--:R-:W-:-:S02]  /*0400*/  DFMA R16, R22, R16, R14 ;  /* 0x000000101610722b */ /* 0x008fc4000000000e */
[----:B------:R-:W3:Y:S06]  /*0410*/  LDG.E.64 R14, desc[UR6][R6.64+0x68] ;  /* 0x00006806060e7981 */ /* 0x000eec000c1e1b00 */
[C---:B----4-:R-:W-:Y:S02]  /*0420*/  DFMA R20, R22.reuse, R20, R16 ;  /* 0x000000141614722b */ /* 0x050fe40000000010 */
[----:B------:R-:W4:Y:S04]  /*0430*/  LDG.E.64 R16, desc[UR6][R6.64+0x70] ;  /* 0x0000700606107981 */ /* 0x000f28000c1e1b00 */
[----:B------:R-:W4:Y:S02]  /*0440*/  LDG.E.64 R6, desc[UR6][R6.64+0x78] ;  /* 0x0000780606067981 */ /* 0x000f24000c1e1b00 */
[----:B-----5:R-:W-:Y:S01]  /*0450*/  DFMA R18, R22, R18, R20 ;  /* 0x000000121612722b */ /* 0x020fe20000000014 */
[----:B------:R-:W-:-:S06]  /*0460*/  UIADD3 UR4, UPT, UPT, UR4, 0x10, URZ ;  /* 0x0000001004047890 */ /* 0x000fcc000fffe0ff */
[----:B------:R-:W-:Y:S01]  /*0470*/  ISETP.NE.AND P2, PT, R4, UR4, PT ;  /* 0x0000000404007c0c */ /* 0x000fe2000bf45270 */
[----:B------:R-:W-:-:S08]  /*0480*/  DFMA R8, R22, R8, R18 ;  /* 0x000000081608722b */ /* 0x000fd00000000012 */
[----:B------:R-:W-:-:S08]  /*0490*/  DFMA R8, R22, R10, R8 ;  /* 0x0000000a1608722b */ /* 0x000fd00000000008 */
[----:B--2---:R-:W-:-:S08]  /*04a0*/  DFMA R8, R22, R12, R8 ;  /* 0x0000000c1608722b */ /* 0x004fd00000000008 */
[----:B---3--:R-:W-:-:S08]  /*04b0*/  DFMA R8, R22, R14, R8 ;  /* 0x0000000e1608722b */ /* 0x008fd00000000008 */
[----:B----4-:R-:W-:-:S08]  /*04c0*/  DFMA R8, R22, R16, R8 ;  /* 0x000000101608722b */ /* 0x010fd00000000008 */
[----:B------:R-:W-:Y:S01]  /*04d0*/  DFMA R18, R22, R6, R8 ;  /* 0x000000061612722b */ /* 0x000fe20000000008 */
[----:B------:R-:W-:Y:S10]  /*04e0*/  @P2 BRA `(.L_x_3) ;  /* 0xfffffffc00682947 */ /* 0x000ff4000383ffff */
[----:B------:R-:W-:-:S07]  /*04f0*/  MOV R0, R4 ;  /* 0x0000000400007202 */ /* 0x000fce0000000f00 */
.L_x_2:
[----:B------:R-:W-:-:S13]  /*0500*/  ISETP.NE.AND P2, PT, R24, RZ, PT ;  /* 0x000000ff1800720c */ /* 0x000fda0003f45270 */
[----:B------:R-:W-:Y:S05]  /*0510*/  @!P2 BRA `(.L_x_4) ;  /* 0x000000040004a947 */ /* 0x000fea0003800000 */
[----:B------:R-:W-:Y:S01]  /*0520*/  ISETP.NE.AND P2, PT, R5, RZ, PT ;  /* 0x000000ff0500720c */ /* 0x000fe20003f45270 */
[----:B------:R-:W-:-:S12]  /*0530*/  @!P0 BRA `(.L_x_5) ;  /* 0x0000000000648947 */ /* 0x000fd80003800000 */
[----:B------:R-:W0:Y:S01]  /*0540*/  LDC.64 R6, c[0x0][0x3a0] ;  /* 0x0000e800ff067b82 */ /* 0x000e220000000a00 */
[----:B------:R-:W-:-:S07]  /*0550*/  IMAD.IADD R9, R0, 0x1, R2 ;  /* 0x0000000100097824 */ /* 0x000fce00078e0202 */
[----:B------:R-:W1:Y:S01]  /*0560*/  LDC.64 R20, c[0x0][0x3a0] ;  /* 0x0000e800ff147b82 */ /* 0x000e620000000a00 */
[----:B0-----:R-:W-:-:S06]  /*0570*/  IMAD.WIDE.U32 R6, R9, 0x8, R6 ;  /* 0x0000000809067825 */ /* 0x001fcc00078e0006 */
[----:B------:R-:W2:Y:S01]  /*0580*/  LDG.E.64 R6, desc[UR6][R6.64] ;  /* 0x0000000606067981 */ /* 0x000ea2000c1e1b00 */
[----:B------:R-:W-:-:S05]  /*0590*/  IADD3 R8, P3, PT, R0, R2, RZ ;  /* 0x0000000200087210 */ /* 0x000fca0007f7e0ff */
[----:B------:R-:W-:Y:S01]  /*05a0*/  IMAD.X R9, RZ, RZ, RZ, P3 ;  /* 0x000000ffff097224 */ /* 0x000fe200018e06ff */
[----:B-1----:R-:W-:-:S04]  /*05b0*/  LEA R20, P3, R8, R20, 0x3 ;  /* 0x0000001408147211 */ /* 0x002fc800078618ff */
[----:B------:R-:W-:-:S05]  /*05c0*/  LEA.HI.X R21, R8, R21, R9, 0x3, P3 ;  /* 0x0000001508157211 */ /* 0x000fca00018f1c09 */
[----:B------:R-:W3:Y:S04]  /*05d0*/  LDG.E.64 R16, desc[UR6][R20.64+0x8] ;  /* 0x0000080614107981 */ /* 0x000ee8000c1e1b00 */
[----:B------:R-:W4:Y:S04]  /*05e0*/  LDG.E.64 R14, desc[UR6][R20.64+0x10] ;  /* 0x00001006140e7981 */ /* 0x000f28000c1e1b00 */
[----:B------:R-:W5:Y:S04]  /*05f0*/  LDG.E.64 R12, desc[UR6][R20.64+0x18] ;  /* 0x00001806140c7981 */ /* 0x000f68000c1e1b00 */
[----:B------:R-:W5:Y:S04]  /*0600*/  LDG.E.64 R10, desc[UR6][R20.64+0x20] ;  /* 0x00002006140a7981 */ /* 0x000f68000c1e1b00 */
[----:B------:R-:W5:Y:S01]  /*0610*/  LDG.E.64 R8, desc[UR6][R20.64+0x28] ;  /* 0x0000280614087981 */ /* 0x000f62000c1e1b00 */
[----:B--2---:R-:W-:-:S03]  /*0620*/  DFMA R18, R22, R6, R18 ;  /* 0x000000061612722b */ /* 0x004fc60000000012 */
[----:B------:R-:W2:Y:S04]  /*0630*/  LDG.E.64 R6, desc[UR6][R20.64+0x30] ;  /* 0x0000300614067981 */ /* 0x000ea8000c1e1b00 */
[----:B------:R-:W2:Y:S01]  /*0640*/  LDG.E.64 R20, desc[UR6][R20.64+0x38] ;  /* 0x0000380614147981 */ /* 0x000ea2000c1e1b00 */
[----:B------:R-:W-:Y:S01]  /*0650*/  IADD3 R0, PT, PT, R0, 0x8, RZ ;  /* 0x0000000800007810 */ /* 0x000fe20007ffe0ff */
[----:B---3--:R-:W-:-:S08]  /*0660*/  DFMA R16, R22, R16, R18 ;  /* 0x000000101610722b */ /* 0x008fd00000000012 */
[----:B----4-:R-:W-:-:S08]  /*0670*/  DFMA R14, R22, R14, R16 ;  /* 0x0000000e160e722b */ /* 0x010fd00000000010 */
[----:B-----5:R-:W-:-:S08]  /*0680*/  DFMA R12, R22, R12, R14 ;  /* 0x0000000c160c722b */ /* 0x020fd0000000000e */
[----:B------:R-:W-:-:S08]  /*0690*/  DFMA R10, R22, R10, R12 ;  /* 0x0000000a160a722b */ /* 0x000fd0000000000c */
[----:B------:R-:W-:-:S08]  /*06a0*/  DFMA R8, R22, R8, R10 ;  /* 0x000000081608722b */ /* 0x000fd0000000000a */
[----:B--2---:R-:W-:-:S08]  /*06b0*/  DFMA R6, R22, R6, R8 ;  /* 0x000000061606722b */ /* 0x004fd00000000008 */
[----:B------:R-:W-:-:S11]  /*06c0*/  DFMA R18, R22, R20, R6 ;  /* 0x000000141612722b */ /* 0x000fd60000000006 */
.L_x_5:
[----:B------:R-:W-:Y:S05]  /*06d0*/  @!P2 BRA `(.L_x_4) ;  /* 0x000000000094a947 */ /* 0x000fea0003800000 */
[----:B------:R-:W-:Y:S01]  /*06e0*/  ISETP.NE.AND P2, PT, R3, RZ, PT ;  /* 0x000000ff0300720c */ /* 0x000fe20003f45270 */
[----:B------:R-:W-:-:S12]  /*06f0*/  @!P1 BRA `(.L_x_6) ;  /* 0x0000000000449947 */ /* 0x000fd80003800000 */
[----:B------:R-:W0:Y:S01]  /*0700*/  LDC.64 R8, c[0x0][0x3a0] ;  /* 0x0000e800ff087b82 */ /* 0x000e220000000a00 */
[C---:B------:R-:W-:Y:S01]  /*0710*/  IMAD.IADD R11, R0.reuse, 0x1, R2 ;  /* 0x00000001000b7824 */ /* 0x040fe200078e0202 */
[----:B------:R-:W-:-:S06]  /*0720*/  IADD3 R10, P3, PT, R0, R2, RZ ;  /* 0x00000002000a7210 */ /* 0x000fcc0007f7e0ff */
[----:B------:R-:W1:Y:S01]  /*0730*/  LDC.64 R6, c[0x0][0x3a0] ;  /* 0x0000e800ff067b82 */ /* 0x000e620000000a00 */
[----:B0-----:R-:W-:-:S04]  /*0740*/  IMAD.WIDE.U32 R8, R11, 0x8, R8 ;  /* 0x000000080b087825 */ /* 0x001fc800078e0008 */
[----:B------:R-:W-:Y:S02]  /*0750*/  IMAD.X R11, RZ, RZ, RZ, P3 ;  /* 0x000000ffff0b7224 */ /* 0x000fe400018e06ff */
[----:B------:R-:W2:Y:S01]  /*0760*/  LDG.E.64 R8, desc[UR6][R8.64] ;  /* 0x0000000608087981 */ /* 0x000ea2000c1e1b00 */
[----:B-1----:R-:W-:-:S04]  /*0770*/  LEA R6, P3, R10, R6, 0x3 ;  /* 0x000000060a067211 */ /* 0x002fc800078618ff */
[----:B------:R-:W-:-:S05]  /*0780*/  LEA.HI.X R7, R10, R7, R11, 0x3, P3 ;  /* 0x000000070a077211 */ /* 0x000fca00018f1c0b */
[----:B------:R-:W3:Y:S04]  /*0790*/  LDG.E.64 R12, desc[UR6][R6.64+0x8] ;  /* 0x00000806060c7981 */ /* 0x000ee8000c1e1b00 */
[----:B------:R-:W4:Y:S04]  /*07a0*/  LDG.E.64 R10, desc[UR6][R6.64+0x10] ;  /* 0x00001006060a7981 */ /* 0x000f28000c1e1b00 */
[----:B------:R-:W5:Y:S01]  /*07b0*/  LDG.E.64 R14, desc[UR6][R6.64+0x18] ;  /* 0x00001806060e7981 */ /* 0x000f62000c1e1b00 */
[----:B------:R-:W-:Y:S01]  /*07c0*/  IADD3 R0, PT, PT, R0, 0x4, RZ ;  /* 0x0000000400007810 */ /* 0x000fe20007ffe0ff */
[----:B--2---:R-:W-:-:S08]  /*07d0*/  DFMA R18, R22, R8, R18 ;  /* 0x000000081612722b */ /* 0x004fd00000000012 */
[----:B---3--:R-:W-:-:S08]  /*07e0*/  DFMA R12, R22, R12, R18 ;  /* 0x0000000c160c722b */ /* 0x008fd00000000012 */
[----:B----4-:R-:W-:-:S08]  /*07f0*/  DFMA R10, R22, R10, R12 ;  /* 0x0000000a160a722b */ /* 0x010fd0000000000c */
[----:B-----5:R-:W-:-:S11]  /*0800*/  DFMA R18, R22, R14, R10 ;  /* 0x0000000e1612722b */ /* 0x020fd6000000000a */
.L_x_6:
[----:B------:R-:W-:Y:S05]  /*0810*/  @!P2 BRA `(.L_x_4) ;  /* 0x000000000044a947 */ /* 0x000fea0003800000 */
[----:B------:R-:W0:Y:S01]  /*0820*/  LDC.64 R6, c[0x0][0x3a0] ;  /* 0x0000e800ff067b82 */ /* 0x000e220000000a00 */
[----:B------:R-:W-:-:S04]  /*0830*/  IMAD.IADD R9, R0, 0x1, R2 ;  /* 0x0000000100097824 */ /* 0x000fc800078e0202 */
[----:B0-----:R-:W-:-:S06]  /*0840*/  IMAD.WIDE.U32 R6, R9, 0x8, R6 ;  /* 0x0000000809067825 */ /* 0x001fcc00078e0006 */
[----:B------:R-:W2:Y:S01]  /*0850*/  LDG.E.64 R6, desc[UR6][R6.64] ;  /* 0x0000000606067981 */ /* 0x000ea2000c1e1b00 */
[----:B------:R-:W-:Y:S01]  /*0860*/  ISETP.NE.AND P2, PT, R3, 0x1, PT ;  /* 0x000000010300780c */ /* 0x000fe20003f45270 */
[----:B--2---:R-:W-:-:S12]  /*0870*/  DFMA R18, R22, R6, R18 ;  /* 0x000000061612722b */ /* 0x004fd80000000012 */
[----:B------:R-:W-:Y:S05]  /*0880*/  @!P2 BRA `(.L_x_4) ;  /* 0x000000000028a947 */ /* 0x000fea0003800000 */
[----:B------:R-:W0:Y:S01]  /*0890*/  LDC.64 R10, c[0x0][0x3a0] ;  /* 0x0000e800ff0a7b82 */ /* 0x000e220000000a00 */
[----:B------:R-:W-:-:S05]  /*08a0*/  IADD3 R0, P2, PT, R0, R2, RZ ;  /* 0x0000000200007210 */ /* 0x000fca0007f5e0ff */
[----:B------:R-:W-:Y:S01]  /*08b0*/  IMAD.X R6, RZ, RZ, RZ, P2 ;  /* 0x000000ffff067224 */ /* 0x000fe200010e06ff */
[----:B0-----:R-:W-:-:S04]  /*08c0*/  LEA R10, P2, R0, R10, 0x3 ;  /* 0x0000000a000a7211 */ /* 0x001fc800078418ff */
[----:B------:R-:W-:Y:S02]  /*08d0*/  LEA.HI.X R11, R0, R11, R6, 0x3, P2 ;  /* 0x0000000b000b7211 */ /* 0x000fe400010f1c06 */
[----:B------:R-:W-:-:S03]  /*08e0*/  ISETP.NE.AND P2, PT, R3, 0x2, PT ;  /* 0x000000020300780c */ /* 0x000fc60003f45270 */
[----:B------:R-:W2:Y:S10]  /*08f0*/  LDG.E.64 R6, desc[UR6][R10.64+0x8] ;  /* 0x000008060a067981 */ /* 0x000eb4000c1e1b00 */
[----:B------:R-:W3:Y:S01]  /*0900*/  @P2 LDG.E.64 R8, desc[UR6][R10.64+0x10] ;  /* 0x000010060a082981 */ /* 0x000ee2000c1e1b00 */
[----:B--2---:R-:W-:-:S08]  /*0910*/  DFMA R18, R22, R6, R18 ;  /* 0x000000061612722b */ /* 0x004fd00000000012 */
[----:B---3--:R-:W-:-:S11]  /*0920*/  @P2 DFMA R18, R22, R8, R18 ;  /* 0x000000081612222b */ /* 0x008fd60000000012 */
.L_x_4:
[----:B------:R-:W0:Y:S08]  /*0930*/  LDC.64 R6, c[0x0][0x388] ;  /* 0x0000e200ff067b82 */ /* 0x000e300000000a00 */
[----:B------:R-:W1:Y:S01]  /*0940*/  LDC R0, c[0x0][0x3c0] ;  /* 0x0000f000ff007b82 */ /* 0x000e620000000800 */
[----:B0-----:R-:W-:-:S06]  /*0950*/  IMAD.WIDE.U32 R6, R2, 0x8, R6 ;  /* 0x0000000802067825 */ /* 0x001fcc00078e0006 */
[----:B------:R-:W2:Y:S01]  /*0960*/  LDG.E.64 R6, desc[UR6][R6.64] ;  /* 0x0000000606067981 */ /* 0x000ea2000c1e1b00 */
[C---:B------:R-:W-:Y:S01]  /*0970*/  LEA R11, R2.reuse, R1, 0x3 ;  /* 0x00000001020b7211 */ /* 0x040fe200078e18ff */
[----:B------:R-:W-:-:S05]  /*0980*/  VIADD R2, R2, 0x1 ;  /* 0x0000000102027836 */ /* 0x000fca0000000000 */
[----:B-1----:R-:W-:Y:S01]  /*0990*/  ISETP.NE.AND P2, PT, R2, R0, PT ;  /* 0x000000000200720c */ /* 0x002fe20003f45270 */
[----:B--2---:R-:W-:-:S08]  /*09a0*/  DADD R8, -R6, 1 ;  /* 0x3ff0000006087429 */ /* 0x004fd00000000100 */
[----:B------:R-:W-:-:S08]  /*09b0*/  DMUL R8, R6, R8 ;  /* 0x0000000806087228 */ /* 0x000fd00000000000 */
[----:B------:R-:W-:-:S07]  /*09c0*/  DMUL R8, R8, R18 ;  /* 0x0000001208087228 */ /* 0x000fce0000000000 */
[----:B------:R4:W-:Y:S01]  /*09d0*/  STL.64 [R11], R8 ;  /* 0x000000080b007387 */ /* 0x0009e20000100a00 */
[----:B------:R-:W-:Y:S05]  /*09e0*/  @!P2 BRA `(.L_x_0) ;  /* 0x0000000800c8a947 */ /* 0x000fea0003800000 */
[----:B------:R-:W-:Y:S05]  /*09f0*/  BRA `(.L_x_7) ;  /* 0xfffffff8000c7947 */ /* 0x000fea000383ffff */
.L_x_1:
[C---:B------:R-:W-:Y:S01]  /*0a00*/  ISETP.GE.U32.AND P0, PT, R0.reuse, 0x10, PT ;  /* 0x000000100000780c */ /* 0x040fe20003f06070 */
[----:B------:R-:W-:Y:S01]  /*0a10*/  IMAD.MOV.U32 R3, RZ, RZ, RZ ;  /* 0x000000ffff037224 */ /* 0x000fe200078e00ff */
[----:B------:R-:W-:-:S04]  /*0a20*/  LOP3.LUT R2, R0, 0xf, RZ, 0xc0, !PT ;  /* 0x0000000f00027812 */ /* 0x000fc800078ec0ff */
[----:B------:R-:W-:-:S07]  /*0a30*/  ISETP.NE.AND P1, PT, R2, RZ, PT ;  /* 0x000000ff0200720c */ /* 0x000fce0003f25270 */
[----:B------:R-:W-:Y:S06]  /*0a40*/  @!P0 BRA `(.L_x_8) ;  /* 0x0000000400408947 */ /* 0x000fec0003800000 */
[----:B------:R-:W-:Y:S02]  /*0a50*/  LOP3.LUT R3, R0, 0x7ffffff0, RZ, 0xc0, !PT ;  /* 0x7ffffff000037812 */ /* 0x000fe400078ec0ff */
[----:B------:R-:W-:-:S07]  /*0a60*/  MOV R20, RZ ;  /* 0x000000ff00147202 */ /* 0x000fce0000000f00 */
.L_x_9:
[----:B0-----:R-:W0:Y:S02]  /*0a70*/  LDC.64 R8, c[0x0][0x388] ;  /* 0x0000e200ff087b82 */ /* 0x001e240000000a00 */
[----:B0-----:R-:W-:-:S05]  /*0a80*/  IMAD.WIDE.U32 R8, R20, 0x8, R8 ;  /* 0x0000000814087825 */ /* 0x001fca00078e0008 */
[----:B------:R-:W2:Y:S04]  /*0a90*/  LDG.E.64 R12, desc[UR6][R8.64+0x8] ;  /* 0x00000806080c7981 */ /* 0x000ea8000c1e1b00 */
[----:B------:R-:W3:Y:S04]  /*0aa0*/  LDG.E.64 R14, desc[UR6][R8.64] ;  /* 0x00000006080e7981 */ /* 0x000ee8000c1e1b00 */
[----:B------:R-:W4:Y:S04]  /*0ab0*/  LDG.E.64 R24, desc[UR6][R8.64+0x10] ;  /* 0x0000100608187981 */ /* 0x000f28000c1e1b00 */
[----:B------:R-:W5:Y:S04]  /*0ac0*/  LDG.E.64 R10, desc[UR6][R8.64+0x18] ;  /* 0x00001806080a7981 */ /* 0x000f68000c1e1b00 */
[----:B------:R-:W5:Y:S04]  /*0ad0*/  LDG.E.64 R18, desc[UR6][R8.64+0x20] ;  /* 0x0000200608127981 */ /* 0x000f68000c1e1b00 */
[----:B------:R-:W5:Y:S01]  /*0ae0*/  LDG.E.64 R16, desc[UR6][R8.64+0x28] ;  /* 0x0000280608107981 */ /* 0x000f62000c1e1b00 */
[----:B------:R-:W-:-:S03]  /*0af0*/  IMAD R21, R20, 0x8, R1 ;  /* 0x0000000814157824 */ /* 0x000fc600078e0201 */
[----:B------:R-:W5:Y:S04]  /*0b00*/  LDG.E.64 R26, desc[UR6][R8.64+0x40] ;  /* 0x00004006081a7981 */ /* 0x000f68000c1e1b00 */
[----:B------:R-:W5:Y:S01]  /*0b10*/  LDG.E.64 R28, desc[UR6][R8.64+0x58] ;  /* 0x00005806081c7981 */ /* 0x000f62000c1e1b00 */
[----:B--2---:R-:W-:Y:S02]  /*0b20*/  DADD R6, -R12, 1 ;  /* 0x3ff000000c067429 */ /* 0x004fe40000000100 */
[----:B---3--:R-:W-:-:S06]  /*0b30*/  DADD R4, -R14, 1 ;  /* 0x3ff000000e047429 */ /* 0x008fcc0000000100 */
[----:B------:R-:W-:Y:S01]  /*0b40*/  DMUL R6, R12, R6 ;  /* 0x000000060c067228 */ /* 0x000fe20000000000 */
[----:B------:R-:W2:Y:S01]  /*0b50*/  LDG.E.64 R12, desc[UR6][R8.64+0x38] ;  /* 0x00003806080c7981 */ /* 0x000ea2000c1e1b00 */
[----:B------:R-:W-:-:S03]  /*0b60*/  DMUL R4, R14, R4 ;  /* 0x000000040e047228 */ /* 0x000fc60000000000 */
[----:B------:R-:W3:Y:S03]  /*0b70*/  LDG.E.64 R14, desc[UR6][R8.64+0x30] ;  /* 0x00003006080e7981 */ /* 0x000ee6000c1e1b00 */
[----:B------:R-:W-:Y:S02]  /*0b80*/  DMUL R6, RZ, R6 ;  /* 0x00000006ff067228 */ /* 0x000fe40000000000 */
[----:B------:R-:W-:-:S07]  /*0b90*/  DMUL R4, RZ, R4 ;  /* 0x00000004ff047228 */ /* 0x000fce0000000000 */
[----:B------:R4:W-:Y:S02]  /*0ba0*/  STL.128 [R21], R4 ;  /* 0x0000000415007387 */ /* 0x0009e40000100c00 */
[----:B----4-:R-:W-:Y:S02]  /*0bb0*/  DADD R4, -R24, 1 ;  /* 0x3ff0000018047429 */ /* 0x010fe40000000100 */
[----:B-----5:R-:W-:-:S06]  /*0bc0*/  DADD R6, -R10, 1 ;  /* 0x3ff000000a067429 */ /* 0x020fcc0000000100 */
[----:B------:R-:W-:Y:S02]  /*0bd0*/  DMUL R4, R24, R4 ;  /* 0x0000000418047228 */ /* 0x000fe40000000000 */
[----:B------:R-:W-:Y:S02]  /*0be0*/  DMUL R6, R10, R6 ;  /* 0x000000060a067228 */ /* 0x000fe40000000000 */
[----:B------:R-:W-:Y:S02]  /*0bf0*/  DADD R24, -R18, 1 ;  /* 0x3ff0000012187429 */ /* 0x000fe40000000100 */
[----:B------:R-:W-:Y:S02]  /*0c00*/  DADD R10, -R16, 1 ;  /* 0x3ff00000100a7429 */ /* 0x000fe40000000100 */
[----:B------:R-:W-:Y:S02]  /*0c10*/  DMUL R4, RZ, R4 ;  /* 0x00000004ff047228 */ /* 0x000fe40000000000 */
[----:B------:R-:W-:-:S02]  /*0c20*/  DMUL R6, RZ, R6 ;  /* 0x00000006ff067228 */ /* 0x000fc40000000000 */
[----:B------:R-:W-:Y:S02]  /*0c30*/  DMUL R18, R18, R24 ;  /* 0x0000001812127228 */ /* 0x000fe40000000000 */
[----:B------:R-:W-:Y:S01]  /*0c40*/  DMUL R16, R16, R10 ;  /* 0x0000000a10107228 */ /* 0x000fe20000000000 */
[----:B------:R-:W4:Y:S04]  /*0c50*/  LDG.E.64 R24, desc[UR6][R8.64+0x50] ;  /* 0x0000500608187981 */ /* 0x000f28000c1e1b00 */
[----:B------:R0:W-:Y:S04]  /*0c60*/  STL.128 [R21+0x10], R4 ;  /* 0x0000100415007387 */ /* 0x0001e80000100c00 */
[----:B------:R-:W5:Y:S01]  /*0c70*/  LDG.E.64 R10, desc[UR6][R8.64+0x48] ;  /* 0x00004806080a7981 */ /* 0x000f62000c1e1b00 */
[----:B0-----:R-:W-:-:S02]  /*0c80*/  DMUL R4, RZ, R18 ;  /* 0x00000012ff047228 */ /* 0x001fc40000000000 */
[----:B------:R-:W-:Y:S01]  /*0c90*/  DMUL R6, RZ, R16 ;  /* 0x00000010ff067228 */ /* 0x000fe20000000000 */
[----:B------:R-:W5:Y:S04]  /*0ca0*/  LDG.E.64 R18, desc[UR6][R8.64+0x78] ;  /* 0x0000780608127981 */ /* 0x000f68000c1e1b00 */
[----:B------:R-:W5:Y:S04]  /*0cb0*/  LDG.E.64 R16, desc[UR6][R8.64+0x70] ;  /* 0x0000700608107981 */ /* 0x000f68000c1e1b00 */
[----:B------:R2:W-:Y:S02]  /*0cc0*/  STL.128 [R21+0x20], R4 ;  /* 0x0000200415007387 */ /* 0x0005e40000100c00 */
[----:B--2---:R-:W-:-:S02]  /*0cd0*/  DADD R6, -R12, 1 ;  /* 0x3ff000000c067429 */ /* 0x004fc40000000100 */
[----:B---3--:R-:W-:-:S06]  /*0ce0*/  DADD R4, -R14, 1 ;  /* 0x3ff000000e047429 */ /* 0x008fcc0000000100 */
[----:B------:R-:W-:Y:S01]  /*0cf0*/  DMUL R6, R12, R6 ;  /* 0x000000060c067228 */ /* 0x000fe20000000000 */
[----:B------:R-:W2:Y:S01]  /*0d00*/  LDG.E.64 R12, desc[UR6][R8.64+0x60] ;  /* 0x00006006080c7981 */ /* 0x000ea2000c1e1b00 */
[----:B------:R-:W-:-:S03]  /*0d10*/  DMUL R4, R14, R4 ;  /* 0x000000040e047228 */ /* 0x000fc60000000000 */
[----:B------:R4:W3:Y:S03]  /*0d20*/  LDG.E.64 R14, desc[UR6][R8.64+0x68] ;  /* 0x00006806080e7981 */ /* 0x0008e6000c1e1b00 */
[----:B------:R-:W-:Y:S02]  /*0d30*/  DMUL R6, RZ, R6 ;  /* 0x00000006ff067228 */ /* 0x000fe40000000000 */
[----:B------:R-:W-:-:S07]  /*0d40*/  DMUL R4, RZ, R4 ;  /* 0x00000004ff047228 */ /* 0x000fce0000000000 */
[----:B------:R5:W-:Y:S01]  /*0d50*/  STL.128 [R21+0x30], R4 ;  /* 0x0000300415007387 */ /* 0x000be20000100c00 */
[----:B----4-:R-:W-:-:S08]  /*0d60*/  DADD R8, -R24, 1 ;  /* 0x3ff0000018087429 */ /* 0x010fd00000000100 */
[----:B------:R-:W-:Y:S02]  /*0d70*/  DMUL R8, R24, R8 ;  /* 0x0000000818087228 */ /* 0x000fe40000000000 */
[----:B-----5:R-:W-:Y:S02]  /*0d80*/  DADD R6, -R10, 1 ;  /* 0x3ff000000a067429 */ /* 0x020fe40000000100 */
[----:B------:R-:W-:-:S06]  /*0d90*/  DADD R4, -R26, 1 ;  /* 0x3ff000001a047429 */ /* 0x000fcc0000000100 */
[----:B------:R-:W-:Y:S02]  /*0da0*/  DMUL R6, R10, R6 ;  /* 0x000000060a067228 */ /* 0x000fe40000000000 */
[----:B------:R-:W-:Y:S02]  /*0db0*/  DADD R10, -R28, 1 ;  /* 0x3ff000001c0a7429 */ /* 0x000fe40000000100 */
[----:B------:R-:W-:-:S06]  /*0dc0*/  DMUL R4, R26, R4 ;  /* 0x000000041a047228 */ /* 0x000fcc0000000000 */
[----:B------:R-:W-:Y:S02]  /*0dd0*/  DMUL R10, R28, R10 ;  /* 0x0000000a1c0a7228 */ /* 0x000fe40000000000 */
[----:B------:R-:W-:Y:S02]  /*0de0*/  DMUL R4, RZ, R4 ;  /* 0x00000004ff047228 */ /* 0x000fe40000000000 */
[----:B------:R-:W-:Y:S02]  /*0df0*/  DMUL R6, RZ, R6 ;  /* 0x00000006ff067228 */ /* 0x000fe40000000000 */
[----:B------:R-:W-:Y:S02]  /*0e00*/  DMUL R8, RZ, R8 ;  /* 0x00000008ff087228 */ /* 0x000fe40000000000 */
[----:B------:R-:W-:Y:S01]  /*0e10*/  DMUL R10, RZ, R10 ;  /* 0x0000000aff0a7228 */ /* 0x000fe20000000000 */
[----:B------:R-:W-:Y:S02]  /*0e20*/  VIADD R20, R20, 0x10 ;  /* 0x0000001014147836 */ /* 0x000fe40000000000 */
[----:B------:R0:W-:Y:S04]  /*0e30*/  STL.128 [R21+0x40], R4 ;  /* 0x0000400415007387 */ /* 0x0001e80000100c00 */
[----:B------:R0:W-:Y:S01]  /*0e40*/  STL.128 [R21+0x50], R8 ;  /* 0x0000500815007387 */ /* 0x0001e20000100c00 */
[----:B------:R-:W-:Y:S01]  /*0e50*/  ISETP.NE.AND P0, PT, R20, R3, PT ;  /* 0x000000031400720c */ /* 0x000fe20003f05270 */
[----:B--2---:R-:W-:-:S08]  /*0e60*/  DADD R24, -R12, 1 ;  /* 0x3ff000000c187429 */ /* 0x004fd00000000100 */
[----:B------:R-:W-:Y:S02]  /*0e70*/  DMUL R12, R12, R24 ;  /* 0x000000180c0c7228 */ /* 0x000fe40000000000 */
[----:B---3--:R-:W-:-:S08]  /*0e80*/  DADD R24, -R14, 1 ;  /* 0x3ff000000e187429 */ /* 0x008fd00000000100 */
[----:B------:R-:W-:Y:S02]  /*0e90*/  DMUL R14, R14, R24 ;  /* 0x000000180e0e7228 */ /* 0x000fe40000000000 */
[----:B------:R-:W-:-:S08]  /*0ea0*/  DADD R24, -R16, 1 ;  /* 0x3ff0000010187429 */ /* 0x000fd00000000100 */
[----:B------:R-:W-:Y:S02]  /*0eb0*/  DMUL R16, R16, R24 ;  /* 0x0000001810107228 */ /* 0x000fe40000000000 */
[----:B------:R-:W-:-:S08]  /*0ec0*/  DADD R24, -R18, 1 ;  /* 0x3ff0000012187429 */ /* 0x000fd00000000100 */
[----:B------:R-:W-:Y:S02]  /*0ed0*/  DMUL R18, R18, R24 ;  /* 0x0000001812127228 */ /* 0x000fe40000000000 */
[----:B------:R-:W-:Y:S02]  /*0ee0*/  DMUL R12, RZ, R12 ;  /* 0x0000000cff0c7228 */ /* 0x000fe40000000000 */
[----:B------:R-:W-:Y:S02]  /*0ef0*/  DMUL R14, RZ, R14 ;  /* 0x0000000eff0e7228 */ /* 0x000fe40000000000 */
[----:B------:R-:W-:Y:S02]  /*0f00*/  DMUL R16, RZ, R16 ;  /* 0x00000010ff107228 */ /* 0x000fe40000000000 */
[----:B------:R-:W-:-:S03]  /*0f10*/  DMUL R18, RZ, R18 ;  /* 0x00000012ff127228 */ /* 0x000fc60000000000 */
[----:B------:R0:W-:Y:S04]  /*0f20*/  STL.128 [R21+0x60], R12 ;  /* 0x0000600c15007387 */ /* 0x0001e80000100c00 */
[----:B------:R0:W-:Y:S01]  /*0f30*/  STL.128 [R21+0x70], R16 ;  /* 0x0000701015007387 */ /* 0x0001e20000100c00 */
[----:B------:R-:W-:Y:S05]  /*0f40*/  @P0 BRA `(.L_x_9) ;  /* 0xfffffff800c80947 */ /* 0x000fea000383ffff */
.L_x_8:
[----:B------:R-:W-:Y:S05]  /*0f50*/  @!P1 BRA `(.L_x_0) ;  /* 0x00000004006c9947 */ /* 0x000fea0003800000 */
[----:B------:R-:W-:Y:S02]  /*0f60*/  ISETP.GE.U32.AND P0, PT, R2, 0x8, PT ;  /* 0x000000080200780c */ /* 0x000fe40003f06070 */
[----:B------:R-:W-:-:S04]  /*0f70*/  LOP3.LUT R26, R0, 0x7, RZ, 0xc0, !PT ;  /* 0x00000007001a7812 */ /* 0x000fc800078ec0ff */
[----:B------:R-:W-:-:S07]  /*0f80*/  ISETP.NE.AND P1, PT, R26, RZ, PT ;  /* 0x000000ff1a00720c */ /* 0x000fce0003f25270 */
[----:B------:R-:W-:Y:S06]  /*0f90*/  @!P0 BRA `(.L_x_10) ;  /* 0x0000000000b08947 */ /* 0x000fec0003800000 */
[----:B------:R-:W1:Y:S02]  /*0fa0*/  LDC.64 R28, c[0x0][0x388] ;  /* 0x0000e200ff1c7b82 */ /* 0x000e640000000a00 */
[----:B-1----:R-:W-:-:S05]  /*0fb0*/  IMAD.WIDE.U32 R28, R3, 0x8, R28 ;  /* 0x00000008031c7825 */ /* 0x002fca00078e001c */
[----:B0-----:R-:W2:Y:S04]  /*0fc0*/  LDG.E.64 R16, desc[UR6][R28.64] ;  /* 0x000000061c107981 */ /* 0x001ea8000c1e1b00 */
[----:B------:R-:W3:Y:S04]  /*0fd0*/  LDG.E.64 R10, desc[UR6][R28.64+0x8] ;  /* 0x000008061c0a7981 */ /* 0x000ee8000c1e1b00 */
[----:B------:R-:W4:Y:S04]  /*0fe0*/  LDG.E.64 R20, desc[UR6][R28.64+0x10] ;  /* 0x000010061c147981 */ /* 0x000f28000c1e1b00 */
[----:B------:R-:W5:Y:S04]  /*0ff0*/  LDG.E.64 R14, desc[UR6][R28.64+0x18] ;  /* 0x000018061c0e7981 */ /* 0x000f68000c1e1b00 */
[----:B------:R-:W5:Y:S04]  /*1000*/  LDG.E.64 R24, desc[UR6][R28.64+0x20] ;  /* 0x000020061c187981 */ /* 0x000f68000c1e1b00 */
[----:B------:R-:W5:Y:S04]  /*1010*/  LDG.E.64 R18, desc[UR6][R28.64+0x28] ;  /* 0x000028061c127981 */ /* 0x000f68000c1e1b00 */
[----:B------:R-:W5:Y:S04]  /*1020*/  LDG.E.64 R4, desc[UR6][R28.64+0x30] ;  /* 0x000030061c047981 */ /* 0x000f68000c1e1b00 */
[----:B------:R-:W5:Y:S01]  /*1030*/  LDG.E.64 R6, desc[UR6][R28.64+0x38] ;  /* 0x000038061c067981 */ /* 0x000f62000c1e1b00 */
[----:B--2---:R-:W-:-:S02]  /*1040*/  DADD R8, -R16, 1 ;  /* 0x3ff0000010087429 */ /* 0x004fc40000000100 */
[----:B---3--:R-:W-:-:S06]  /*1050*/  DADD R12, -R10, 1 ;  /* 0x3ff000000a0c7429 */ /* 0x008fcc0000000100 */
[----:B------:R-:W-:Y:S02]  /*1060*/  DMUL R8, R16, R8 ;  /* 0x0000000810087228 */ /* 0x000fe40000000000 */
[----:B------:R-:W-:Y:S02]  /*1070*/  DMUL R10, R10, R12 ;  /* 0x0000000c0a0a7228 */ /* 0x000fe40000000000 */
[----:B----4-:R-:W-:Y:S02]  /*1080*/  DADD R12, -R20, 1 ;  /* 0x3ff00000140c7429 */ /* 0x010fe40000000100 */
[----:B-----5:R-:W-:Y:S02]  /*1090*/  DADD R16, -R14, 1 ;  /* 0x3ff000000e107429 */ /* 0x020fe40000000100 */
[----:B------:R-:W-:Y:S02]  /*10a0*/  DMUL R8, RZ, R8 ;  /* 0x00000008ff087228 */ /* 0x000fe40000000000 */
[----:B------:R-:W-:-:S02]  /*10b0*/  DMUL R10, RZ, R10 ;  /* 0x0000000aff0a7228 */ /* 0x000fc40000000000 */
[----:B------:R-:W-:Y:S02]  /*10c0*/  DMUL R12, R20, R12 ;  /* 0x0000000c140c7228 */ /* 0x000fe40000000000 */
[----:B------:R-:W-:Y:S02]  /*10d0*/  DMUL R14, R14, R16 ;  /* 0x000000100e0e7228 */ /* 0x000fe40000000000 */
[----:B------:R-:W-:Y:S02]  /*10e0*/  DADD R16, -R24, 1 ;  /* 0x3ff0000018107429 */ /* 0x000fe40000000100 */
[----:B------:R-:W-:Y:S02]  /*10f0*/  DADD R20, -R18, 1 ;  /* 0x3ff0000012147429 */ /* 0x000fe40000000100 */
        /* <DEDUP_REMOVED lines=10> */
[C---:B------:R-:W-:Y:S01]  /*11a0*/  LEA R5, R3.reuse, R1, 0x3 ;  /* 0x0000000103057211 */ /* 0x040fe200078e18ff */
[----:B------:R-:W-:-:S04]  /*11b0*/  VIADD R3, R3, 0x8 ;  /* 0x0000000803037836 */ /* 0x000fc80000000000 */
[----:B------:R-:W-:Y:S01]  /*11c0*/  DMUL R20, RZ, R20 ;  /* 0x00000014ff147228 */ /* 0x000fe20000000000 */
[----:B------:R1:W-:Y:S01]  /*11d0*/  STL.64 [R5], R8 ;  /* 0x0000000805007387 */ /* 0x0003e20000100a00 */
[----:B------:R-:W-:-:S03]  /*11e0*/  DMUL R24, RZ, R24 ;  /* 0x00000018ff187228 */ /* 0x000fc60000000000 */
[----:B------:R1:W-:Y:S04]  /*11f0*/  STL.64 [R5+0x8], R10 ;  /* 0x0000080a05007387 */ /* 0x0003e80000100a00 */
[----:B------:R1:W-:Y:S04]  /*1200*/  STL.64 [R5+0x10], R12 ;  /* 0x0000100c05007387 */ /* 0x0003e80000100a00 */
[----:B------:R1:W-:Y:S04]  /*1210*/  STL.64 [R5+0x18], R14 ;  /* 0x0000180e05007387 */ /* 0x0003e80000100a00 */
[----:B------:R1:W-:Y:S04]  /*1220*/  STL.64 [R5+0x20], R16 ;  /* 0x0000201005007387 */ /* 0x0003e80000100a00 */
[----:B------:R1:W-:Y:S04]  /*1230*/  STL.64 [R5+0x28], R18 ;  /* 0x0000281205007387 */ /* 0x0003e80000100a00 */
[----:B------:R1:W-:Y:S04]  /*1240*/  STL.64 [R5+0x30], R20 ;  /* 0x0000301405007387 */ /* 0x0003e80000100a00 */
[----:B------:R1:W-:Y:S02]  /*1250*/  STL.64 [R5+0x38], R24 ;  /* 0x0000381805007387 */ /* 0x0003e40000100a00 */
.L_x_10:
[----:B------:R-:W-:Y:S05]  /*1260*/  @!P1 BRA `(.L_x_0) ;  /* 0x0000000000a89947 */ /* 0x000fea0003800000 */
[----:B------:R-:W-:Y:S02]  /*1270*/  ISETP.GE.U32.AND P0, PT, R26, 0x4, PT ;  /* 0x000000041a00780c */ /* 0x000fe40003f06070 */
[----:B------:R-:W-:-:S04]  /*1280*/  LOP3.LUT R2, R0, 0x3, RZ, 0xc0, !PT ;  /* 0x0000000300027812 */ /* 0x000fc800078ec0ff */
[----:B------:R-:W-:-:S07]  /*1290*/  ISETP.NE.AND P1, PT, R2, RZ, PT ;  /* 0x000000ff0200720c */ /* 0x000fce0003f25270 */
[----:B------:R-:W-:Y:S06]  /*12a0*/  @!P0 BRA `(.L_x_11) ;  /* 0x0000000000608947 */ /* 0x000fec0003800000 */
[----:B01----:R-:W0:Y:S02]  /*12b0*/  LDC.64 R4, c[0x0][0x388] ;  /* 0x0000e200ff047b82 */ /* 0x003e240000000a00 */
[----:B0-----:R-:W-:-:S05]  /*12c0*/  IMAD.WIDE.U32 R16, R3, 0x8, R4 ;  /* 0x0000000803107825 */ /* 0x001fca00078e0004 */
[----:B------:R-:W2:Y:S04]  /*12d0*/  LDG.E.64 R14, desc[UR6][R16.64] ;  /* 0x00000006100e7981 */ /* 0x000ea8000c1e1b00 */
[----:B------:R-:W3:Y:S04]  /*12e0*/  LDG.E.64 R6, desc[UR6][R16.64+0x8] ;  /* 0x0000080610067981 */ /* 0x000ee8000c1e1b00 */
[----:B------:R-:W4:Y:S04]  /*12f0*/  LDG.E.64 R4, desc[UR6][R16.64+0x10] ;  /* 0x0000100610047981 */ /* 0x000f28000c1e1b00 */
[----:B------:R-:W5:Y:S01]  /*1300*/  LDG.E.64 R10, desc[UR6][R16.64+0x18] ;  /* 0x00001806100a7981 */ /* 0x000f62000c1e1b00 */
[----:B--2---:R-:W-:-:S02]  /*1310*/  DADD R18, -R14, 1 ;  /* 0x3ff000000e127429 */ /* 0x004fc40000000100 */
[----:B---3--:R-:W-:Y:S02]  /*1320*/  DADD R20, -R6, 1 ;  /* 0x3ff0000006147429 */ /* 0x008fe40000000100 */
[----:B----4-:R-:W-:-:S04]  /*1330*/  DADD R12, -R4, 1 ;  /* 0x3ff00000040c7429 */ /* 0x010fc80000000100 */
[----:B------:R-:W-:Y:S02]  /*1340*/  DMUL R14, R14, R18 ;  /* 0x000000120e0e7228 */ /* 0x000fe40000000000 */
[----:B-----5:R-:W-:Y:S02]  /*1350*/  DADD R8, -R10, 1 ;  /* 0x3ff000000a087429 */ /* 0x020fe40000000100 */
[----:B------:R-:W-:Y:S02]  /*1360*/  DMUL R20, R6, R20 ;  /* 0x0000001406147228 */ /* 0x000fe40000000000 */
[----:B------:R-:W-:Y:S02]  /*1370*/  DMUL R12, R4, R12 ;  /* 0x0000000c040c7228 */ /* 0x000fe40000000000 */
[----:B------:R-:W-:Y:S01]  /*1380*/  DMUL R14, RZ, R14 ;  /* 0x0000000eff0e7228 */ /* 0x000fe20000000000 */
[C---:B------:R-:W-:Y:S01]  /*1390*/  IMAD R5, R3.reuse, 0x8, R1 ;  /* 0x0000000803057824 */ /* 0x040fe200078e0201 */
[----:B------:R-:W-:Y:S01]  /*13a0*/  DMUL R8, R10, R8 ;  /* 0x000000080a087228 */ /* 0x000fe20000000000 */
[----:B------:R-:W-:Y:S01]  /*13b0*/  IADD3 R3, PT, PT, R3, 0x4, RZ ;  /* 0x0000000403037810 */ /* 0x000fe20007ffe0ff */
[----:B------:R-:W-:-:S02]  /*13c0*/  DMUL R20, RZ, R20 ;  /* 0x00000014ff147228 */ /* 0x000fc40000000000 */
[----:B------:R-:W-:Y:S01]  /*13d0*/  DMUL R12, RZ, R12 ;  /* 0x0000000cff0c7228 */ /* 0x000fe20000000000 */
[----:B------:R2:W-:Y:S03]  /*13e0*/  STL.64 [R5], R14 ;  /* 0x0000000e05007387 */ /* 0x0005e60000100a00 */
[----:B------:R-:W-:Y:S01]  /*13f0*/  DMUL R8, RZ, R8 ;  /* 0x00000008ff087228 */ /* 0x000fe20000000000 */
[----:B------:R2:W-:Y:S04]  /*1400*/  STL.64 [R5+0x8], R20 ;  /* 0x0000081405007387 */ /* 0x0005e80000100a00 */
[----:B------:R2:W-:Y:S04]  /*1410*/  STL.64 [R5+0x10], R12 ;  /* 0x0000100c05007387 */ /* 0x0005e80000100a00 */
[----:B------:R2:W-:Y:S02]  /*1420*/  STL.64 [R5+0x18], R8 ;  /* 0x0000180805007387 */ /* 0x0005e40000100a00 */
.L_x_11:
[----:B------:R-:W-:Y:S05]  /*1430*/  @!P1 BRA `(.L_x_0) ;  /* 0x0000000000349947 */ /* 0x000fea0003800000 */
[----:B012---:R-:W0:Y:S01]  /*1440*/  LDC.64 R8, c[0x0][0x388] ;  /* 0x0000e200ff087b82 */ /* 0x007e220000000a00 */
[----:B------:R-:W-:-:S05]  /*1450*/  UMOV UR4, URZ ;  /* 0x000000ff00047c82 */ /* 0x000fca0008000000 */
.L_x_12:
[----:B0-----:R-:W-:-:S06]  /*1460*/  IMAD.WIDE.U32 R4, R3, 0x8, R8 ;  /* 0x0000000803047825 */ /* 0x001fcc00078e0008 */
[----:B------:R-:W2:Y:S01]  /*1470*/  LDG.E.64 R4, desc[UR6][R4.64] ;  /* 0x0000000604047981 */ /* 0x000ea2000c1e1b00 */
[C---:B---3--:R-:W-:Y:S01]  /*1480*/  IMAD R11, R3.reuse, 0x8, R1 ;  /* 0x00000008030b7824 */ /* 0x048fe200078e0201 */
[----:B------:R-:W-:Y:S01]  /*1490*/  UIADD3 UR4, UPT, UPT, UR4, 0x1, URZ ;  /* 0x0000000104047890 */ /* 0x000fe2000fffe0ff */
[----:B------:R-:W-:-:S05]  /*14a0*/  VIADD R3, R3, 0x1 ;  /* 0x0000000103037836 */ /* 0x000fca0000000000 */
[----:B------:R-:W-:Y:S01]  /*14b0*/  ISETP.NE.AND P0, PT, R2, UR4, PT ;  /* 0x0000000402007c0c */ /* 0x000fe2000bf05270 */
[----:B--2---:R-:W-:-:S08]  /*14c0*/  DADD R6, -R4, 1 ;  /* 0x3ff0000004067429 */ /* 0x004fd00000000100 */
[----:B------:R-:W-:-:S08]  /*14d0*/  DMUL R6, R4, R6 ;  /* 0x0000000604067228 */ /* 0x000fd00000000000 */
[----:B------:R-:W-:-:S07]  /*14e0*/  DMUL R6, RZ, R6 ;  /* 0x00000006ff067228 */ /* 0x000fce0000000000 */
[----:B------:R3:W-:Y:S01]  /*14f0*/  STL.64 [R11], R6 ;  /* 0x000000060b007387 */ /* 0x0007e20000100a00 */
[----:B------:R-:W-:Y:S05]  /*1500*/  @P0 BRA `(.L_x_12) ;  /* 0xfffffffc00d40947 */ /* 0x000fea000383ffff */
.L_x_0:
[----:B------:R-:W5:Y:S02]  /*1510*/  LDCU UR4, c[0x0][0x3c8] ;  /* 0x00007900ff0477ac */ /* 0x000f640008000800 */
[----:B-----5:R-:W-:-:S09]  /*1520*/  UISETP.GE.AND UP0, UPT, UR4, 0x1, UPT ;  /* 0x000000010400788c */ /* 0x020fd2000bf06270 */
[----:B------:R-:W-:Y:S05]  /*1530*/  BRA.U !UP0, `(.L_x_13) ;  /* 0x0000001108807547 */ /* 0x000fea000b800000 */
[----:B------:R-:W-:-:S13]  /*1540*/  ISETP.GE.AND P0, PT, R0, 0x1, PT ;  /* 0x000000010000780c */ /* 0x000fda0003f06270 */
[----:B------:R-:W-:Y:S05]  /*1550*/  @!P0 BRA `(.L_x_14) ;  /* 0x0000000800748947 */ /* 0x000fea0003800000 */
[C---:B01----:R-:W-:Y:S02]  /*1560*/  LOP3.LUT R16, R0.reuse, 0x7, RZ, 0xc0, !PT ;  /* 0x0000000700107812 */ /* 0x043fe400078ec0ff */
[C---:B------:R-:W-:Y:S02]  /*1570*/  LOP3.LUT R17, R0.reuse, 0x3, RZ, 0xc0, !PT ;  /* 0x0000000300117812 */ /* 0x040fe400078ec0ff */
[----:B---3--:R-:W-:Y:S02]  /*1580*/  LOP3.LUT R6, R0, 0x7ffffff8, RZ, 0xc0, !PT ;  /* 0x7ffffff800067812 */ /* 0x008fe400078ec0ff */
[----:B------:R-:W-:-:S07]  /*1590*/  MOV R7, RZ ;  /* 0x000000ff00077202 */ /* 0x000fce0000000f00 */
.L_x_19:
[----:B0123--:R-:W0:Y:S01]  /*15a0*/  LDC.64 R2, c[0x0][0x3b8] ;  /* 0x0000ee00ff027b82 */ /* 0x00fe220000000a00 */
[----:B------:R-:W1:Y:S07]  /*15b0*/  LDCU.64 UR4, c[0x0][0x3d0] ;  /* 0x00007a00ff0477ac */ /* 0x000e6e0008000a00 */
[----:B------:R-:W3:Y:S01]  /*15c0*/  LDC R0, c[0x0][0x3c0] ;  /* 0x0000f000ff007b82 */ /* 0x000ee20000000800 */
[----:B0-----:R-:W-:-:S05]  /*15d0*/  IMAD.WIDE.U32 R2, R7, 0x8, R2 ;  /* 0x0000000807027825 */ /* 0x001fca00078e0002 */
[----:B--2---:R-:W1:Y:S01]  /*15e0*/  LDG.E.64 R4, desc[UR6][R2.64] ;  /* 0x0000000602047981 */ /* 0x004e62000c1e1b00 */
[----:B----4-:R-:W-:Y:S01]  /*15f0*/  IMAD.MOV.U32 R8, RZ, RZ, RZ ;  /* 0x000000ffff087224 */ /* 0x010fe200078e00ff */
[----:B---3--:R-:W-:Y:S01]  /*1600*/  ISETP.GE.U32.AND P0, PT, R0, 0x8, PT ;  /* 0x000000080000780c */ /* 0x008fe20003f06070 */
[----:B-1----:R-:W-:-:S07]  /*1610*/  DFMA R4, R22, UR4, R4 ;  /* 0x0000000416047c2b */ /* 0x002fce0008000004 */
[----:B------:R0:W-:Y:S05]  /*1620*/  STG.E.64 desc[UR6][R2.64], R4 ;  /* 0x0000000402007986 */ /* 0x0001ea000c101b06 */
[----:B------:R-:W-:Y:S05]  /*1630*/  @!P0 BRA `(.L_x_15) ;  /* 0x0000000400048947 */ /* 0x000fea0003800000 */
[----:B------:R-:W-:Y:S01]  /*1640*/  IMAD.MOV.U32 R8, RZ, RZ, RZ ;  /* 0x000000ffff087224 */ /* 0x000fe200078e00ff */
[----:B------:R-:W1:Y:S06]  /*1650*/  LDCU UR8, c[0x0][0x3c8] ;  /* 0x00007900ff0877ac */ /* 0x000e6c0008000800 */
.L_x_16:
[----:B0-----:R-:W0:Y:S01]  /*1660*/  LDC.64 R4, c[0x0][0x388] ;  /* 0x0000e200ff047b82 */ /* 0x001e220000000a00 */
[----:B-1----:R-:W-:-:S07]  /*1670*/  IMAD R9, R8, UR8, R7 ;  /* 0x0000000808097c24 */ /* 0x002fce000f8e0207 */
[----:B--2---:R-:W1:Y:S01]  /*1680*/  LDC.64 R2, c[0x0][0x3a0] ;  /* 0x0000e800ff027b82 */ /* 0x004e620000000a00 */
[----:B0-----:R-:W-:-:S05]  /*1690*/  IMAD.WIDE.U32 R4, R8, 0x8, R4 ;  /* 0x0000000808047825 */ /* 0x001fca00078e0004 */
[----:B------:R-:W2:Y:S01]  /*16a0*/  LDG.E.64 R14, desc[UR6][R4.64] ;  /* 0x00000006040e7981 */ /* 0x000ea2000c1e1b00 */
[----:B-1----:R-:W-:-:S05]  /*16b0*/  IMAD.WIDE.U32 R10, R9, 0x8, R2 ;  /* 0x00000008090a7825 */ /* 0x002fca00078e0002 */
[----:B------:R-:W3:Y:S01]  /*16c0*/  LDG.E.64 R12, desc[UR6][R10.64] ;  /* 0x000000060a0c7981 */ /* 0x000ee2000c1e1b00 */
[----:B------:R-:W-:Y:S01]  /*16d0*/  IADD3 R9, PT, PT, R9, UR8, RZ ;  /* 0x0000000809097c10 */ /* 0x000fe2000fffe0ff */
[----:B--2---:R-:W-:-:S08]  /*16e0*/  DMUL R14, R22, R14 ;  /* 0x0000000e160e7228 */ /* 0x004fd00000000000 */
[----:B---3--:R-:W-:Y:S01]  /*16f0*/  DFMA R20, R14, UR4, R12 ;  /* 0x000000040e147c2b */ /* 0x008fe2000800000c */
[----:B------:R-:W-:-:S06]  /*1700*/  IMAD.WIDE.U32 R12, R9, 0x8, R2 ;  /* 0x00000008090c7825 */ /* 0x000fcc00078e0002 */
[----:B------:R0:W-:Y:S04]  /*1710*/  STG.E.64 desc[UR6][R10.64], R20 ;  /* 0x000000140a007986 */ /* 0x0001e8000c101b06 */
[----:B------:R-:W2:Y:S04]  /*1720*/  LDG.E.64 R18, desc[UR6][R4.64+0x8] ;  /* 0x0000080604127981 */ /* 0x000ea8000c1e1b00 */
[----:B------:R-:W3:Y:S01]  /*1730*/  LDG.E.64 R14, desc[UR6][R12.64] ;  /* 0x000000060c0e7981 */ /* 0x000ee2000c1e1b00 */
[----:B------:R-:W-:Y:S01]  /*1740*/  VIADD R9, R9, UR8 ;  /* 0x0000000809097c36 */ /* 0x000fe20008000000 */
[----:B--2---:R-:W-:-:S08]  /*1750*/  DMUL R18, R22, R18 ;  /* 0x0000001216127228 */ /* 0x004fd00000000000 */
[----:B---3--:R-:W-:Y:S01]  /*1760*/  DFMA R24, R18, UR4, R14 ;  /* 0x0000000412187c2b */ /* 0x008fe2000800000e */
[----:B------:R-:W-:-:S06]  /*1770*/  IMAD.WIDE.U32 R14, R9, 0x8, R2 ;  /* 0x00000008090e7825 */ /* 0x000fcc00078e0002 */
[----:B------:R1:W-:Y:S04]  /*1780*/  STG.E.64 desc[UR6][R12.64], R24 ;  /* 0x000000180c007986 */ /* 0x0003e8000c101b06 */
[----:B------:R-:W2:Y:S04]  /*1790*/  LDG.E.64 R26, desc[UR6][R4.64+0x10] ;  /* 0x00001006041a7981 */ /* 0x000ea8000c1e1b00 */
[----:B------:R-:W3:Y:S01]  /*17a0*/  LDG.E.64 R18, desc[UR6][R14.64] ;  /* 0x000000060e127981 */ /* 0x000ee2000c1e1b00 */
[----:B------:R-:W-:-:S04]  /*17b0*/  VIADD R9, R9, UR8 ;  /* 0x0000000809097c36 */ /* 0x000fc80008000000 */
[----:B0-----:R-:W-:Y:S01]  /*17c0*/  IMAD.WIDE.U32 R10, R9, 0x8, R2 ;  /* 0x00000008090a7825 */ /* 0x001fe200078e0002 */
[----:B--2---:R-:W-:-:S08]  /*17d0*/  DMUL R26, R22, R26 ;  /* 0x0000001a161a7228 */ /* 0x004fd00000000000 */
[----:B---3--:R-:W-:-:S07]  /*17e0*/  DFMA R26, R26, UR4, R18 ;  /* 0x000000041a1a7c2b */ /* 0x008fce0008000012 */
[----:B------:R0:W-:Y:S04]  /*17f0*/  STG.E.64 desc[UR6][R14.64], R26 ;  /* 0x0000001a0e007986 */ /* 0x0001e8000c101b06 */
[----:B------:R-:W2:Y:S04]  /*1800*/  LDG.E.64 R20, desc[UR6][R4.64+0x18] ;  /* 0x0000180604147981 */ /* 0x000ea8000c1e1b00 */
[----:B------:R-:W3:Y:S01]  /*1810*/  LDG.E.64 R18, desc[UR6][R10.64] ;  /* 0x000000060a127981 */ /* 0x000ee2000c1e1b00 */
[----:B------:R-:W-:-:S05]  /*1820*/  IADD3 R9, PT, PT, R9, UR8, RZ ;  /* 0x0000000809097c10 */ /* 0x000fca000fffe0ff */
[----:B-1----:R-:W-:Y:S01]  /*1830*/  IMAD.WIDE.U32 R12, R9, 0x8, R2 ;  /* 0x00000008090c7825 */ /* 0x002fe200078e0002 */
[----:B--2---:R-:W-:-:S08]  /*1840*/  DMUL R20, R22, R20 ;  /* 0x0000001416147228 */ /* 0x004fd00000000000 */
[----:B---3--:R-:W-:-:S07]  /*1850*/  DFMA R20, R20, UR4, R18 ;  /* 0x0000000414147c2b */ /* 0x008fce0008000012 */
        /* <DEDUP_REMOVED lines=15> */
[----:B------:R-:W3:Y:S04]  /*1950*/  LDG.E.64 R20, desc[UR6][R4.64+0x30] ;  /* 0x0000300604147981 */ /* 0x000ee8000c1e1b00 */
[----:B------:R-:W4:Y:S01]  /*1960*/  LDG.E.64 R18, desc[UR6][R10.64] ;  /* 0x000000060a127981 */ /* 0x000f22000c1e1b00 */
[----:B------:R-:W-:-:S04]  /*1970*/  VIADD R9, R9, UR8 ;  /* 0x0000000809097c36 */ /* 0x000fc80008000000 */
[----:B------:R-:W-:Y:S01]  /*1980*/  IMAD.WIDE.U32 R2, R9, 0x8, R2 ;  /* 0x0000000809027825 */ /* 0x000fe200078e0002 */
[----:B---3--:R-:W-:-:S08]  /*1990*/  DMUL R20, R22, R20 ;  /* 0x0000001416147228 */ /* 0x008fd00000000000 */
[----:B----4-:R-:W-:-:S07]  /*19a0*/  DFMA R18, R20, UR4, R18 ;  /* 0x0000000414127c2b */ /* 0x010fce0008000012 */
[----:B------:R2:W-:Y:S04]  /*19b0*/  STG.E.64 desc[UR6][R10.64], R18 ;  /* 0x000000120a007986 */ /* 0x0005e8000c101b06 */
[----:B0-----:R-:W3:Y:S04]  /*19c0*/  LDG.E.64 R12, desc[UR6][R4.64+0x38] ;  /* 0x00003806040c7981 */ /* 0x001ee8000c1e1b00 */
[----:B------:R-:W4:Y:S01]  /*19d0*/  LDG.E.64 R20, desc[UR6][R2.64] ;  /* 0x0000000602147981 */ /* 0x000f22000c1e1b00 */
[----:B------:R-:W-:-:S04]  /*19e0*/  IADD3 R8, PT, PT, R8, 0x8, RZ ;  /* 0x0000000808087810 */ /* 0x000fc80007ffe0ff */
[----:B------:R-:W-:Y:S01]  /*19f0*/  ISETP.NE.AND P0, PT, R8, R6, PT ;  /* 0x000000060800720c */ /* 0x000fe20003f05270 */
[----:B---3--:R-:W-:-:S08]  /*1a00*/  DMUL R12, R22, R12 ;  /* 0x0000000c160c7228 */ /* 0x008fd00000000000 */
[----:B----4-:R-:W-:-:S07]  /*1a10*/  DFMA R12, R12, UR4, R20 ;  /* 0x000000040c0c7c2b */ /* 0x010fce0008000014 */
[----:B------:R2:W-:Y:S01]  /*1a20*/  STG.E.64 desc[UR6][R2.64], R12 ;  /* 0x0000000c02007986 */ /* 0x0005e2000c101b06 */
[----:B------:R-:W-:Y:S05]  /*1a30*/  @P0 BRA `(.L_x_16) ;  /* 0xfffffffc00080947 */ /* 0x000fea000383ffff */
[----:B------:R-:W-:-:S07]  /*1a40*/  IMAD.MOV.U32 R8, RZ, RZ, R6 ;  /* 0x000000ffff087224 */ /* 0x000fce00078e0006 */
.L_x_15:
[----:B------:R-:W-:-:S13]  /*1a50*/  ISETP.NE.AND P0, PT, R16, RZ, PT ;  /* 0x000000ff1000720c */ /* 0x000fda0003f05270 */
[----:B------:R-:W-:Y:S05]  /*1a60*/  @!P0 BRA `(.L_x_17) ;  /* 0x00000004001c8947 */ /* 0x000fea0003800000 */
[----:B0-2---:R-:W-:Y:S02]  /*1a70*/  IADD3 R2, PT, PT, R16, -0x1, RZ ;  /* 0xffffffff10027810 */ /* 0x005fe40007ffe0ff */
[----:B------:R-:W-:Y:S02]  /*1a80*/  ISETP.NE.AND P1, PT, R17, RZ, PT ;  /* 0x000000ff1100720c */ /* 0x000fe40003f25270 */
[----:B------:R-:W-:-:S13]  /*1a90*/  ISETP.GE.U32.AND P0, PT, R2, 0x3, PT ;  /* 0x000000030200780c */ /* 0x000fda0003f06070 */
[----:B------:R-:W-:Y:S05]  /*1aa0*/  @!P0 BRA `(.L_x_18) ;  /* 0x0000000000848947 */ /* 0x000fea0003800000 */
[----:B------:R-:W0:Y:S08]  /*1ab0*/  LDC.64 R4, c[0x0][0x388] ;  /* 0x0000e200ff047b82 */ /* 0x000e300000000a00 */
[----:B------:R-:W1:Y:S08]  /*1ac0*/  LDC R9, c[0x0][0x3c8] ;  /* 0x0000f200ff097b82 */ /* 0x000e700000000800 */
[----:B------:R-:W2:Y:S01]  /*1ad0*/  LDC.64 R2, c[0x0][0x3a0] ;  /* 0x0000e800ff027b82 */ /* 0x000ea20000000a00 */
[----:B0-----:R-:W-:-:S05]  /*1ae0*/  IMAD.WIDE.U32 R4, R8, 0x8, R4 ;  /* 0x0000000808047825 */ /* 0x001fca00078e0004 */
[----:B------:R-:W3:Y:S01]  /*1af0*/  LDG.E.64 R14, desc[UR6][R4.64] ;  /* 0x00000006040e7981 */ /* 0x000ee2000c1e1b00 */
[----:B-1----:R-:W-:-:S04]  /*1b00*/  IMAD R18, R8, R9, R7 ;  /* 0x0000000908127224 */ /* 0x002fc800078e0207 */
[----:B--2---:R-:W-:-:S05]  /*1b10*/  IMAD.WIDE.U32 R10, R18, 0x8, R2 ;  /* 0x00000008120a7825 */ /* 0x004fca00078e0002 */
[----:B------:R-:W2:Y:S01]  /*1b20*/  LDG.E.64 R12, desc[UR6][R10.64] ;  /* 0x000000060a0c7981 */ /* 0x000ea2000c1e1b00 */
[----:B------:R-:W-:Y:S01]  /*1b30*/  IMAD.IADD R26, R18, 0x1, R9 ;  /* 0x00000001121a7824 */ /* 0x000fe200078e0209 */
[----:B---3--:R-:W-:-:S08]  /*1b40*/  DMUL R14, R22, R14 ;  /* 0x0000000e160e7228 */ /* 0x008fd00000000000 */
[----:B--2---:R-:W-:Y:S01]  /*1b50*/  DFMA R20, R14, UR4, R12 ;  /* 0x000000040e147c2b */ /* 0x004fe2000800000c */
[----:B------:R-:W-:-:S06]  /*1b60*/  IMAD.WIDE.U32 R12, R26, 0x8, R2 ;  /* 0x000000081a0c7825 */ /* 0x000fcc00078e0002 */
[----:B------:R0:W-:Y:S04]  /*1b70*/  STG.E.64 desc[UR6][R10.64], R20 ;  /* 0x000000140a007986 */ /* 0x0001e8000c101b06 */
[----:B------:R-:W2:Y:S04]  /*1b80*/  LDG.E.64 R18, desc[UR6][R4.64+0x8] ;  /* 0x0000080604127981 */ /* 0x000ea8000c1e1b00 */
[----:B------:R-:W3:Y:S01]  /*1b90*/  LDG.E.64 R14, desc[UR6][R12.64] ;  /* 0x000000060c0e7981 */ /* 0x000ee2000c1e1b00 */
[----:B------:R-:W-:Y:S01]  /*1ba0*/  IADD3 R28, PT, PT, R26, R9, RZ ;  /* 0x000000091a1c7210 */ /* 0x000fe20007ffe0ff */
[----:B--2---:R-:W-:-:S08]  /*1bb0*/  DMUL R18, R22, R18 ;  /* 0x0000001216127228 */ /* 0x004fd00000000000 */
[----:B---3--:R-:W-:Y:S01]  /*1bc0*/  DFMA R24, R18, UR4, R14 ;  /* 0x0000000412187c2b */ /* 0x008fe2000800000e */
[----:B------:R-:W-:-:S06]  /*1bd0*/  IMAD.WIDE.U32 R14, R28, 0x8, R2 ;  /* 0x000000081c0e7825 */ /* 0x000fcc00078e0002 */
[----:B------:R1:W-:Y:S04]  /*1be0*/  STG.E.64 desc[UR6][R12.64], R24 ;  /* 0x000000180c007986 */ /* 0x0003e8000c101b06 */
[----:B------:R-:W2:Y:S04]  /*1bf0*/  LDG.E.64 R26, desc[UR6][R4.64+0x10] ;  /* 0x00001006041a7981 */ /* 0x000ea8000c1e1b00 */
[----:B------:R-:W3:Y:S01]  /*1c00*/  LDG.E.64 R18, desc[UR6][R14.64] ;  /* 0x000000060e127981 */ /* 0x000ee2000c1e1b00 */
[----:B------:R-:W-:-:S04]  /*1c10*/  IMAD.IADD R9, R28, 0x1, R9 ;  /* 0x000000011c097824 */ /* 0x000fc800078e0209 */
[----:B------:R-:W-:Y:S01]  /*1c20*/  IMAD.WIDE.U32 R2, R9, 0x8, R2 ;  /* 0x0000000809027825 */ /* 0x000fe200078e0002 */
[----:B--2---:R-:W-:-:S08]  /*1c30*/  DMUL R26, R22, R26 ;  /* 0x0000001a161a7228 */ /* 0x004fd00000000000 */
[----:B---3--:R-:W-:-:S07]  /*1c40*/  DFMA R18, R26, UR4, R18 ;  /* 0x000000041a127c2b */ /* 0x008fce0008000012 */
[----:B------:R1:W-:Y:S04]  /*1c50*/  STG.E.64 desc[UR6][R14.64], R18 ;  /* 0x000000120e007986 */ /* 0x0003e8000c101b06 */
[----:B0-----:R-:W2:Y:S04]  /*1c60*/  LDG.E.64 R10, desc[UR6][R4.64+0x18] ;  /* 0x00001806040a7981 */ /* 0x001ea8000c1e1b00 */
[----:B------:R-:W3:Y:S01]  /*1c70*/  LDG.E.64 R20, desc[UR6][R2.64] ;  /* 0x0000000602147981 */ /* 0x000ee2000c1e1b00 */
[----:B------:R-:W-:Y:S01]  /*1c80*/  IADD3 R8, PT, PT, R8, 0x4, RZ ;  /* 0x0000000408087810 */ /* 0x000fe20007ffe0ff */
[----:B--2---:R-:W-:-:S08]  /*1c90*/  DMUL R10, R22, R10 ;  /* 0x0000000a160a7228 */ /* 0x004fd00000000000 */
[----:B---3--:R-:W-:-:S07]  /*1ca0*/  DFMA R10, R10, UR4, R20 ;  /* 0x000000040a0a7c2b */ /* 0x008fce0008000014 */
[----:B------:R1:W-:Y:S04]  /*1cb0*/  STG.E.64 desc[UR6][R2.64], R10 ;  /* 0x0000000a02007986 */ /* 0x0003e8000c101b06 */
.L_x_18:
[----:B------:R-:W-:Y:S05]  /*1cc0*/  @!P1 BRA `(.L_x_17) ;  /* 0x0000000000849947 */ /* 0x000fea0003800000 */
[----:B------:R-:W-:-:S13]  /*1cd0*/  ISETP.NE.AND P0, PT, R17, 0x1, PT ;  /* 0x000000011100780c */ /* 0x000fda0003f05270 */
[----:B-1----:R-:W0:Y:S08]  /*1ce0*/  @P0 LDC.64 R10, c[0x0][0x388] ;  /* 0x0000e200ff0a0b82 */ /* 0x002e300000000a00 */
[----:B------:R-:W1:Y:S08]  /*1cf0*/  @P0 LDC R9, c[0x0][0x3c8] ;  /* 0x0000f200ff090b82 */ /* 0x000e700000000800 */
[----:B------:R-:W2:Y:S01]  /*1d00*/  @P0 LDC.64 R2, c[0x0][0x3a0] ;  /* 0x0000e800ff020b82 */ /* 0x000ea20000000a00 */
[----:B0-----:R-:W-:-:S05]  /*1d10*/  @P0 IMAD.WIDE.U32 R10, R8, 0x8, R10 ;  /* 0x00000008080a0825 */ /* 0x001fca00078e000a */
[----:B------:R-:W3:Y:S01]  /*1d20*/  @P0 LDG.E.64 R14, desc[UR6][R10.64] ;  /* 0x000000060a0e0981 */ /* 0x000ee2000c1e1b00 */
[----:B-1----:R-:W-:-:S04]  /*1d30*/  @P0 IMAD R18, R8, R9, R7 ;  /* 0x0000000908120224 */ /* 0x002fc800078e0207 */
[----:B--2---:R-:W-:-:S05]  /*1d40*/  @P0 IMAD.WIDE.U32 R4, R18, 0x8, R2 ;  /* 0x0000000812040825 */ /* 0x004fca00078e0002 */
[----:B------:R-:W2:Y:S01]  /*1d50*/  @P0 LDG.E.64 R12, desc[UR6][R4.64] ;  /* 0x00000006040c0981 */ /* 0x000ea2000c1e1b00 */
[----:B---3--:R-:W-:-:S08]  /*1d60*/  @P0 DMUL R14, R22, R14 ;  /* 0x0000000e160e0228 */ /* 0x008fd00000000000 */
[----:B--2---:R-:W-:Y:S01]  /*1d70*/  @P0 DFMA R24, R14, UR4, R12 ;  /* 0x000000040e180c2b */ /* 0x004fe2000800000c */
[----:B------:R-:W-:-:S06]  /*1d80*/  @P0 IMAD.IADD R13, R18, 0x1, R9 ;  /* 0x00000001120d0824 */ /* 0x000fcc00078e0209 */
[----:B------:R0:W-:Y:S01]  /*1d90*/  @P0 STG.E.64 desc[UR6][R4.64], R24 ;  /* 0x0000001804000986 */ /* 0x0001e2000c101b06 */
[----:B------:R-:W-:-:S03]  /*1da0*/  @P0 IMAD.WIDE.U32 R12, R13, 0x8, R2 ;  /* 0x000000080d0c0825 */ /* 0x000fc600078e0002 */
[----:B------:R-:W2:Y:S04]  /*1db0*/  @P0 LDG.E.64 R18, desc[UR6][R10.64+0x8] ;  /* 0x000008060a120981 */ /* 0x000ea8000c1e1b00 */
[----:B------:R-:W3:Y:S01]  /*1dc0*/  @P0 LDG.E.64 R20, desc[UR6][R12.64] ;  /* 0x000000060c140981 */ /* 0x000ee2000c1e1b00 */
[----:B------:R-:W-:-:S04]  /*1dd0*/  LOP3.LUT R2, R0, 0x1, RZ, 0xc0, !PT ;  /* 0x0000000100027812 */ /* 0x000fc800078ec0ff */
[----:B------:R-:W-:-:S13]  /*1de0*/  ISETP.NE.U32.AND P1, PT, R2, 0x1, PT ;  /* 0x000000010200780c */ /* 0x000fda0003f25070 */
[----:B------:R-:W1:Y:S08]  /*1df0*/  @!P1 LDC.64 R14, c[0x0][0x388] ;  /* 0x0000e200ff0e9b82 */ /* 0x000e700000000a00 */
[----:B------:R-:W0:Y:S08]  /*1e00*/  @!P1 LDC R9, c[0x0][0x3c8] ;  /* 0x0000f200ff099b82 */ /* 0x000e300000000800 */
[----:B------:R-:W4:Y:S01]  /*1e10*/  @!P1 LDC.64 R2, c[0x0][0x3a0] ;  /* 0x0000e800ff029b82 */ /* 0x000f220000000a00 */
[----:B------:R-:W-:-:S05]  /*1e20*/  @P0 IADD3 R8, PT, PT, R8, 0x2, RZ ;  /* 0x0000000208080810 */ /* 0x000fca0007ffe0ff */
[----:B-1----:R-:W-:-:S04]  /*1e30*/  @!P1 IMAD.WIDE.U32 R14, R8, 0x8, R14 ;  /* 0x00000008080e9825 */ /* 0x002fc800078e000e */
[----:B0-----:R-:W-:-:S04]  /*1e40*/  @!P1 IMAD R5, R8, R9, R7 ;  /* 0x0000000908059224 */ /* 0x001fc800078e0207 */
[----:B----4-:R-:W-:Y:S01]  /*1e50*/  @!P1 IMAD.WIDE.U32 R4, R5, 0x8, R2 ;  /* 0x0000000805049825 */ /* 0x010fe200078e0002 */
[----:B--2---:R-:W-:-:S08]  /*1e60*/  @P0 DMUL R18, R22, R18 ;  /* 0x0000001216120228 */ /* 0x004fd00000000000 */
[----:B---3--:R-:W-:-:S07]  /*1e70*/  @P0 DFMA R18, R18, UR4, R20 ;  /* 0x0000000412120c2b */ /* 0x008fce0008000014 */
[----:B------:R3:W-:Y:S04]  /*1e80*/  @P0 STG.E.64 desc[UR6][R12.64], R18 ;  /* 0x000000120c000986 */ /* 0x0007e8000c101b06 */
[----:B------:R-:W2:Y:S04]  /*1e90*/  @!P1 LDG.E.64 R14, desc[UR6][R14.64] ;  /* 0x000000060e0e9981 */ /* 0x000ea8000c1e1b00 */
[----:B------:R-:W4:Y:S01]  /*1ea0*/  @!P1 LDG.E.64 R8, desc[UR6][R4.64] ;  /* 0x0000000604089981 */ /* 0x000f22000c1e1b00 */
[----:B--2---:R-:W-:-:S08]  /*1eb0*/  @!P1 DMUL R2, R22, R14 ;  /* 0x0000000e16029228 */ /* 0x004fd00000000000 */
[----:B----4-:R-:W-:-:S07]  /*1ec0*/  @!P1 DFMA R2, R2, UR4, R8 ;  /* 0x0000000402029c2b */ /* 0x010fce0008000008 */
[----:B------:R3:W-:Y:S04]  /*1ed0*/  @!P1 STG.E.64 desc[UR6][R4.64], R2 ;  /* 0x0000000204009986 */ /* 0x0007e8000c101b06 */
.L_x_17:
[----:B------:R-:W4:Y:S01]  /*1ee0*/  LDCU UR4, c[0x0][0x3c8] ;  /* 0x00007900ff0477ac */ /* 0x000f220008000800 */
[----:B------:R-:W-:-:S05]  /*1ef0*/  VIADD R7, R7, 0x1 ;  /* 0x0000000107077836 */ /* 0x000fca0000000000 */
[----:B----4-:R-:W-:-:S13]  /*1f00*/  ISETP.NE.AND P0, PT, R7, UR4, PT ;  /* 0x0000000407007c0c */ /* 0x010fda000bf05270 */
[----:B------:R-:W-:Y:S05]  /*1f10*/  @!P0 BRA `(.L_x_13) ;  /* 0x0000000800088947 */ /* 0x000fea0003800000 */
[----:B------:R-:W-:Y:S05]  /*1f20*/  BRA `(.L_x_19) ;  /* 0xfffffff4009c7947 */ /* 0x000fea000383ffff */
.L_x_14:
[----:B------:R-:W-:Y:S01]  /*1f30*/  UIADD3 UR5, UPT, UPT, UR4, -0x1, URZ ;  /* 0xffffffff04057890 */ /* 0x000fe2000fffe0ff */
[----:B-1----:R-:W-:Y:S01]  /*1f40*/  MOV R24, RZ ;  /* 0x000000ff00187202 */ /* 0x002fe20000000f00 */
[----:B------:R-:W-:Y:S02]  /*1f50*/  ULOP3.LUT UR8, UR4, 0xf, URZ, 0xc0, !UPT ;  /* 0x0000000f04087892 */ /* 0x000fe4000f8ec0ff */
[----:B------:R-:W-:Y:S02]  /*1f60*/  UISETP.GE.U32.AND UP0, UPT, UR5, 0xf, UPT ;  /* 0x0000000f0500788c */ /* 0x000fe4000bf06070 */
[----:B------:R-:W-:-:S07]  /*1f70*/  UISETP.NE.AND UP1, UPT, UR8, URZ, UPT ;  /* 0x000000ff0800728c */ /* 0x000fce000bf25270 */
[----:B------:R-:W-:Y:S05]  /*1f80*/  BRA.U !UP0, `(.L_x_20) ;  /* 0x0000000108e47547 */ /* 0x000fea000b800000 */
[----:B------:R-:W-:Y:S01]  /*1f90*/  ULOP3.LUT UR5, UR4, 0x7ffffff0, URZ, 0xc0, !UPT ;  /* 0x7ffffff004057892 */ /* 0x000fe2000f8ec0ff */
[----:B------:R-:W-:Y:S01]  /*1fa0*/  IMAD.MOV.U32 R25, RZ, RZ, RZ ;  /* 0x000000ffff197224 */ /* 0x000fe200078e00ff */
[----:B------:R-:W1:Y:S04]  /*1fb0*/  LDCU.64 UR10, c[0x0][0x3d0] ;  /* 0x00007a00ff0a77ac */ /* 0x000e680008000a00 */
[----:B------:R-:W-:-:S07]  /*1fc0*/  MOV R24, UR5 ;  /* 0x0000000500187c02 */ /* 0x000fce0008000f00 */
.L_x_21:
[----:B0-----:R-:W5:Y:S02]  /*1fd0*/  LDC.64 R2, c[0x0][0x3b8] ;  /* 0x0000ee00ff027b82 */ /* 0x001f640000000a00 */
[----:B-----5:R-:W-:-:S05]  /*1fe0*/  IMAD.WIDE.U32 R2, R25, 0x8, R2 ;  /* 0x0000000819027825 */ /* 0x020fca00078e0002 */
[----:B0-2---:R-:W1:Y:S04]  /*1ff0*/  LDG.E.64 R12, desc[UR6][R2.64] ;  /* 0x00000006020c7981 */ /* 0x005e68000c1e1b00 */
[----:B------:R-:W2:Y:S04]  /*2000*/  LDG.E.64 R14, desc[UR6][R2.64+0x8] ;  /* 0x00000806020e7981 */ /* 0x000ea8000c1e1b00 */
[----:B------:R-:W5:Y:S04]  /*2010*/  LDG.E.64 R16, desc[UR6][R2.64+0x10] ;  /* 0x0000100602107981 */ /* 0x000f68000c1e1b00 */
[----:B------:R-:W5:Y:S04]  /*2020*/  LDG.E.64 R18, desc[UR6][R2.64+0x18] ;  /* 0x0000180602127981 */ /* 0x000f68000c1e1b00 */
[----:B------:R-:W5:Y:S04]  /*2030*/  LDG.E.64 R4, desc[UR6][R2.64+0x30] ;  /* 0x0000300602047981 */ /* 0x000f68000c1e1b00 */
[----:B----4-:R-:W4:Y:S04]  /*2040*/  LDG.E.64 R8, desc[UR6][R2.64+0x20] ;  /* 0x0000200602087981 */ /* 0x010f28000c1e1b00 */
[----:B---3--:R-:W3:Y:S04]  /*2050*/  LDG.E.64 R6, desc[UR6][R2.64+0x28] ;  /* 0x0000280602067981 */ /* 0x008ee8000c1e1b00 */
[----:B------:R-:W3:Y:S04]  /*2060*/  LDG.E.64 R20, desc[UR6][R2.64+0x38] ;  /* 0x0000380602147981 */ /* 0x000ee8000c1e1b00 */
[----:B------:R-:W3:Y:S01]  /*2070*/  LDG.E.64 R10, desc[UR6][R2.64+0x58] ;  /* 0x00005806020a7981 */ /* 0x000ee2000c1e1b00 */
[----:B-1----:R-:W-:-:S02]  /*2080*/  DFMA R12, R22, UR10, R12 ;  /* 0x0000000a160c7c2b */ /* 0x002fc4000800000c */
[C---:B--2---:R-:W-:Y:S02]  /*2090*/  DFMA R14, R22.reuse, UR10, R14 ;  /* 0x0000000a160e7c2b */ /* 0x044fe4000800000e */
[C---:B-----5:R-:W-:Y:S02]  /*20a0*/  DFMA R16, R22.reuse, UR10, R16 ;  /* 0x0000000a16107c2b */ /* 0x060fe40008000010 */
[C---:B------:R-:W-:Y:S02]  /*20b0*/  DFMA R18, R22.reuse, UR10, R18 ;  /* 0x0000000a16127c2b */ /* 0x040fe40008000012 */
[C---:B------:R-:W-:Y:S01]  /*20c0*/  DFMA R4, R22.reuse, UR10, R4 ;  /* 0x0000000a16047c2b */ /* 0x040fe20008000004 */
[----:B------:R0:W-:Y:S01]  /*20d0*/  STG.E.64 desc[UR6][R2.64], R12 ;  /* 0x0000000c02007986 */ /* 0x0001e2000c101b06 */
[----:B----4-:R-:W-:-:S03]  /*20e0*/  DFMA R26, R22, UR10, R8 ;  /* 0x0000000a161a7c2b */ /* 0x010fc60008000008 */
[----:B------:R-:W-:Y:S01]  /*20f0*/  STG.E.64 desc[UR6][R2.64+0x8], R14 ;  /* 0x0000080e02007986 */ /* 0x000fe2000c101b06 */
[----:B---3--:R-:W-:-:S03]  /*2100*/  DFMA R28, R22, UR10, R6 ;  /* 0x0000000a161c7c2b */ /* 0x008fc60008000006 */
[----:B------:R-:W-:Y:S04]  /*2110*/  STG.E.64 desc[UR6][R2.64+0x10], R16 ;  /* 0x0000101002007986 */ /* 0x000fe8000c101b06 */
[----:B------:R-:W-:Y:S04]  /*2120*/  STG.E.64 desc[UR6][R2.64+0x18], R18 ;  /* 0x0000181202007986 */ /* 0x000fe8000c101b06 */
[----:B------:R1:W-:Y:S04]  /*2130*/  STG.E.64 desc[UR6][R2.64+0x30], R4 ;  /* 0x0000300402007986 */ /* 0x0003e8000c101b06 */
[----:B------:R-:W2:Y:S04]  /*2140*/  LDG.E.64 R6, desc[UR6][R2.64+0x48] ;  /* 0x0000480602067981 */ /* 0x000ea8000c1e1b00 */
[----:B------:R-:W3:Y:S04]  /*2150*/  LDG.E.64 R8, desc[UR6][R2.64+0x50] ;  /* 0x0000500602087981 */ /* 0x000ee8000c1e1b00 */
[----:B0-----:R-:W4:Y:S04]  /*2160*/  LDG.E.64 R12, desc[UR6][R2.64+0x60] ;  /* 0x00006006020c7981 */ /* 0x001f28000c1e1b00 */
[----:B-1----:R-:W5:Y:S04]  /*2170*/  LDG.E.64 R4, desc[UR6][R2.64+0x40] ;  /* 0x0000400602047981 */ /* 0x002f68000c1e1b00 */
[----:B------:R-:W5:Y:S04]  /*2180*/  LDG.E.64 R14, desc[UR6][R2.64+0x68] ;  /* 0x00006806020e7981 */ /* 0x000f68000c1e1b00 */
[----:B------:R-:W5:Y:S04]  /*2190*/  LDG.E.64 R16, desc[UR6][R2.64+0x70] ;  /* 0x0000700602107981 */ /* 0x000f68000c1e1b00 */
[----:B------:R-:W5:Y:S01]  /*21a0*/  LDG.E.64 R18, desc[UR6][R2.64+0x78] ;  /* 0x0000780602127981 */ /* 0x000f62000c1e1b00 */
[----:B------:R-:W-:-:S05]  /*21b0*/  VIADD R25, R25, 0x10 ;  /* 0x0000001019197836 */ /* 0x000fca0000000000 */
[----:B------:R-:W-:Y:S01]  /*21c0*/  ISETP.NE.AND P0, PT, R25, R24, PT ;  /* 0x000000181900720c */ /* 0x000fe20003f05270 */
[C---:B------:R-:W-:Y:S02]  /*21d0*/  DFMA R20, R22.reuse, UR10, R20 ;  /* 0x0000000a16147c2b */ /* 0x040fe40008000014 */
[C---:B------:R-:W-:Y:S01]  /*21e0*/  DFMA R10, R22.reuse, UR10, R10 ;  /* 0x0000000a160a7c2b */ /* 0x040fe2000800000a */
[----:B------:R0:W-:Y:S04]  /*21f0*/  STG.E.64 desc[UR6][R2.64+0x20], R26 ;  /* 0x0000201a02007986 */ /* 0x0001e8000c101b06 */
[----:B------:R0:W-:Y:S04]  /*2200*/  STG.E.64 desc[UR6][R2.64+0x28], R28 ;  /* 0x0000281c02007986 */ /* 0x0001e8000c101b06 */
[----:B------:R0:W-:Y:S04]  /*2210*/  STG.E.64 desc[UR6][R2.64+0x38], R20 ;  /* 0x0000381402007986 */ /* 0x0001e8000c101b06 */
[----:B------:R0:W-:Y:S01]  /*2220*/  STG.E.64 desc[UR6][R2.64+0x58], R10 ;  /* 0x0000580a02007986 */ /* 0x0001e2000c101b06 */
[----:B--2---:R-:W-:-:S02]  /*2230*/  DFMA R6, R22, UR10, R6 ;  /* 0x0000000a16067c2b */ /* 0x004fc40008000006 */
[C---:B---3--:R-:W-:Y:S02]  /*2240*/  DFMA R8, R22.reuse, UR10, R8 ;  /* 0x0000000a16087c2b */ /* 0x048fe40008000008 */
[C---:B----4-:R-:W-:Y:S02]  /*2250*/  DFMA R12, R22.reuse, UR10, R12 ;  /* 0x0000000a160c7c2b */ /* 0x050fe4000800000c */
[C---:B-----5:R-:W-:Y:S02]  /*2260*/  DFMA R4, R22.reuse, UR10, R4 ;  /* 0x0000000a16047c2b */ /* 0x060fe40008000004 */
[C---:B------:R-:W-:Y:S02]  /*2270*/  DFMA R14, R22.reuse, UR10, R14 ;  /* 0x0000000a160e7c2b */ /* 0x040fe4000800000e */
[C---:B------:R-:W-:Y:S02]  /*2280*/  DFMA R16, R22.reuse, UR10, R16 ;  /* 0x0000000a16107c2b */ /* 0x040fe40008000010 */
[----:B------:R-:W-:Y:S01]  /*2290*/  DFMA R18, R22, UR10, R18 ;  /* 0x0000000a16127c2b */ /* 0x000fe20008000012 */
[----:B------:R0:W-:Y:S04]  /*22a0*/  STG.E.64 desc[UR6][R2.64+0x40], R4 ;  /* 0x0000400402007986 */ /* 0x0001e8000c101b06 */
[----:B------:R0:W-:Y:S04]  /*22b0*/  STG.E.64 desc[UR6][R2.64+0x48], R6 ;  /* 0x0000480602007986 */ /* 0x0001e8000c101b06 */
[----:B------:R0:W-:Y:S04]  /*22c0*/  STG.E.64 desc[UR6][R2.64+0x50], R8 ;  /* 0x0000500802007986 */ /* 0x0001e8000c101b06 */
[----:B------:R0:W-:Y:S04]  /*22d0*/  STG.E.64 desc[UR6][R2.64+0x60], R12 ;  /* 0x0000600c02007986 */ /* 0x0001e8000c101b06 */
[----:B------:R0:W-:Y:S04]  /*22e0*/  STG.E.64 desc[UR6][R2.64+0x68], R14 ;  /* 0x0000680e02007986 */ /* 0x0001e8000c101b06 */
[----:B------:R0:W-:Y:S04]  /*22f0*/  STG.E.64 desc[UR6][R2.64+0x70], R16 ;  /* 0x0000701002007986 */ /* 0x0001e8000c101b06 */
[----:B------:R0:W-:Y:S01]  /*2300*/  STG.E.64 desc[UR6][R2.64+0x78], R18 ;  /* 0x0000781202007986 */ /* 0x0001e2000c101b06 */
[----:B------:R-:W-:Y:S05]  /*2310*/  @P0 BRA `(.L_x_21) ;  /* 0xfffffffc002c0947 */ /* 0x000fea000383ffff */
.L_x_20:
[----:B------:R-:W-:Y:S05]  /*2320*/  BRA.U !UP1, `(.L_x_13) ;  /* 0x0000000509047547 */ /* 0x000fea000b800000 */
[----:B------:R-:W-:Y:S02]  /*2330*/  UISETP.GE.U32.AND UP0, UPT, UR8, 0x8, UPT ;  /* 0x000000080800788c */ /* 0x000fe4000bf06070 */
[----:B------:R-:W-:-:S04]  /*2340*/  ULOP3.LUT UR9, UR4, 0x7, URZ, 0xc0, !UPT ;  /* 0x0000000704097892 */ /* 0x000fc8000f8ec0ff */
[----:B------:R-:W-:-:S03]  /*2350*/  UISETP.NE.AND UP1, UPT, UR9, URZ, UPT ;  /* 0x000000ff0900728c */ /* 0x000fc6000bf25270 */
[----:B------:R-:W-:Y:S08]  /*2360*/  BRA.U !UP0, `(.L_x_22) ;  /* 0x0000000108707547 */ /* 0x000ff0000b800000 */
[----:B0-----:R-:W0:Y:S01]  /*2370*/  LDC.64 R2, c[0x0][0x3b8] ;  /* 0x0000ee00ff027b82 */ /* 0x001e220000000a00 */
[----:B------:R-:W1:Y:S01]  /*2380*/  LDCU.64 UR10, c[0x0][0x3d0] ;  /* 0x00007a00ff0a77ac */ /* 0x000e620008000a00 */
[----:B0-----:R-:W-:-:S05]  /*2390*/  IMAD.WIDE.U32 R2, R24, 0x8, R2 ;  /* 0x0000000818027825 */ /* 0x001fca00078e0002 */
[----:B--2---:R-:W1:Y:S04]  /*23a0*/  LDG.E.64 R12, desc[UR6][R2.64] ;  /* 0x00000006020c7981 */ /* 0x004e68000c1e1b00 */
[----:B------:R-:W2:Y:S04]  /*23b0*/  LDG.E.64 R14, desc[UR6][R2.64+0x8] ;  /* 0x00000806020e7981 */ /* 0x000ea8000c1e1b00 */
[----:B------:R-:W5:Y:S04]  /*23c0*/  LDG.E.64 R16, desc[UR6][R2.64+0x10] ;  /* 0x0000100602107981 */ /* 0x000f68000c1e1b00 */
[----:B------:R-:W5:Y:S04]  /*23d0*/  LDG.E.64 R18, desc[UR6][R2.64+0x18] ;  /* 0x0000180602127981 */ /* 0x000f68000c1e1b00 */
[----:B------:R-:W5:Y:S04]  /*23e0*/  LDG.E.64 R4, desc[UR6][R2.64+0x20] ;  /* 0x0000200602047981 */ /* 0x000f68000c1e1b00 */
[----:B---3--:R-:W3:Y:S04]  /*23f0*/  LDG.E.64 R6, desc[UR6][R2.64+0x28] ;  /* 0x0000280602067981 */ /* 0x008ee8000c1e1b00 */
[----:B----4-:R-:W4:Y:S04]  /*2400*/  LDG.E.64 R8, desc[UR6][R2.64+0x30] ;  /* 0x0000300602087981 */ /* 0x010f28000c1e1b00 */
[----:B------:R-:W4:Y:S01]  /*2410*/  LDG.E.64 R10, desc[UR6][R2.64+0x38] ;  /* 0x00003806020a7981 */ /* 0x000f22000c1e1b00 */
[----:B------:R-:W-:Y:S01]  /*2420*/  IADD3 R24, PT, PT, R24, 0x8, RZ ;  /* 0x0000000818187810 */ /* 0x000fe20007ffe0ff */
[----:B-1----:R-:W-:-:S02]  /*2430*/  DFMA R12, R22, UR10, R12 ;  /* 0x0000000a160c7c2b */ /* 0x002fc4000800000c */
[----:B--2---:R-:W-:-:S05]  /*2440*/  DFMA R14, R22, UR10, R14 ;  /* 0x0000000a160e7c2b */ /* 0x004fca000800000e */
[----:B------:R1:W-:Y:S01]  /*2450*/  STG.E.64 desc[UR6][R2.64], R12 ;  /* 0x0000000c02007986 */ /* 0x0003e2000c101b06 */
[----:B-----5:R-:W-:-:S03]  /*2460*/  DFMA R16, R22, UR10, R16 ;  /* 0x0000000a16107c2b */ /* 0x020fc60008000010 */
[----:B------:R1:W-:Y:S01]  /*2470*/  STG.E.64 desc[UR6][R2.64+0x8], R14 ;  /* 0x0000080e02007986 */ /* 0x0003e2000c101b06 */
[----:B------:R-:W-:-:S03]  /*2480*/  DFMA R18, R22, UR10, R18 ;  /* 0x0000000a16127c2b */ /* 0x000fc60008000012 */
[----:B------:R1:W-:Y:S01]  /*2490*/  STG.E.64 desc[UR6][R2.64+0x10], R16 ;  /* 0x0000101002007986 */ /* 0x0003e2000c101b06 */
[----:B------:R-:W-:-:S03]  /*24a0*/  DFMA R4, R22, UR10, R4 ;  /* 0x0000000a16047c2b */ /* 0x000fc60008000004 */
[----:B------:R1:W-:Y:S01]  /*24b0*/  STG.E.64 desc[UR6][R2.64+0x18], R18 ;  /* 0x0000181202007986 */ /* 0x0003e2000c101b06 */
[----:B---3--:R-:W-:-:S03]  /*24c0*/  DFMA R6, R22, UR10, R6 ;  /* 0x0000000a16067c2b */ /* 0x008fc60008000006 */
[----:B------:R1:W-:Y:S01]  /*24d0*/  STG.E.64 desc[UR6][R2.64+0x20], R4 ;  /* 0x0000200402007986 */ /* 0x0003e2000c101b06 */
[----:B----4-:R-:W-:-:S03]  /*24e0*/  DFMA R8, R22, UR10, R8 ;  /* 0x0000000a16087c2b */ /* 0x010fc60008000008 */
[----:B------:R1:W-:Y:S01]  /*24f0*/  STG.E.64 desc[UR6][R2.64+0x28], R6 ;  /* 0x0000280602007986 */ /* 0x0003e2000c101b06 */
[----:B------:R-:W-:-:S03]  /*2500*/  DFMA R10, R22, UR10, R10 ;  /* 0x0000000a160a7c2b */ /* 0x000fc6000800000a */
[----:B------:R1:W-:Y:S04]  /*2510*/  STG.E.64 desc[UR6][R2.64+0x30], R8 ;  /* 0x0000300802007986 */ /* 0x0003e8000c101b06 */
[----:B------:R1:W-:Y:S04]  /*2520*/  STG.E.64 desc[UR6][R2.64+0x38], R10 ;  /* 0x0000380a02007986 */ /* 0x0003e8000c101b06 */
.L_x_22:
[----:B------:R-:W-:Y:S05]  /*2530*/  BRA.U !UP1, `(.L_x_13) ;  /* 0x0000000109807547 */ /* 0x000fea000b800000 */
[----:B------:R-:W-:Y:S02]  /*2540*/  UISETP.GE.U32.AND UP0, UPT, UR9, 0x4, UPT ;  /* 0x000000040900788c */ /* 0x000fe4000bf06070 */
[----:B------:R-:W-:-:S04]  /*2550*/  ULOP3.LUT UR5, UR4, 0x3, URZ, 0xc0, !UPT ;  /* 0x0000000304057892 */ /* 0x000fc8000f8ec0ff */
[----:B------:R-:W-:-:S03]  /*2560*/  UISETP.NE.AND UP1, UPT, UR5, URZ, UPT ;  /* 0x000000ff0500728c */ /* 0x000fc6000bf25270 */
[----:B------:R-:W-:Y:S08]  /*2570*/  BRA.U !UP0, `(.L_x_23) ;  /* 0x0000000108407547 */ /* 0x000ff0000b800000 */
[----:B01----:R-:W3:Y:S01]  /*2580*/  LDC.64 R2, c[0x0][0x3b8] ;  /* 0x0000ee00ff027b82 */ /* 0x003ee20000000a00 */
[----:B------:R-:W0:Y:S01]  /*2590*/  LDCU.64 UR8, c[0x0][0x3d0] ;  /* 0x00007a00ff0877ac */ /* 0x000e220008000a00 */
[----:B---34-:R-:W-:-:S05]  /*25a0*/  IMAD.WIDE.U32 R10, R24, 0x8, R2 ;  /* 0x00000008180a7825 */ /* 0x018fca00078e0002 */
[----:B------:R-:W0:Y:S04]  /*25b0*/  LDG.E.64 R2, desc[UR6][R10.64] ;  /* 0x000000060a027981 */ /* 0x000e28000c1e1b00 */
[----:B--2---:R-:W2:Y:S04]  /*25c0*/  LDG.E.64 R4, desc[UR6][R10.64+0x8] ;  /* 0x000008060a047981 */ /* 0x004ea8000c1e1b00 */
[----:B------:R-:W3:Y:S04]  /*25d0*/  LDG.E.64 R6, desc[UR6][R10.64+0x10] ;  /* 0x000010060a067981 */ /* 0x000ee8000c1e1b00 */
[----:B------:R-:W4:Y:S01]  /*25e0*/  LDG.E.64 R8, desc[UR6][R10.64+0x18] ;  /* 0x000018060a087981 */ /* 0x000f22000c1e1b00 */
[----:B------:R-:W-:Y:S01]  /*25f0*/  VIADD R24, R24, 0x4 ;  /* 0x0000000418187836 */ /* 0x000fe20000000000 */
[----:B0-----:R-:W-:-:S02]  /*2600*/  DFMA R2, R22, UR8, R2 ;  /* 0x0000000816027c2b */ /* 0x001fc40008000002 */
[----:B--2---:R-:W-:-:S05]  /*2610*/  DFMA R4, R22, UR8, R4 ;  /* 0x0000000816047c2b */ /* 0x004fca0008000004 */
[----:B------:R0:W-:Y:S01]  /*2620*/  STG.E.64 desc[UR6][R10.64], R2 ;  /* 0x000000020a007986 */ /* 0x0001e2000c101b06 */
[----:B---3--:R-:W-:-:S03]  /*2630*/  DFMA R6, R22, UR8, R6 ;  /* 0x0000000816067c2b */ /* 0x008fc60008000006 */
[----:B------:R0:W-:Y:S01]  /*2640*/  STG.E.64 desc[UR6][R10.64+0x8], R4 ;  /* 0x000008040a007986 */ /* 0x0001e2000c101b06 */
[----:B----4-:R-:W-:-:S03]  /*2650*/  DFMA R8, R22, UR8, R8 ;  /* 0x0000000816087c2b */ /* 0x010fc60008000008 */
[----:B------:R0:W-:Y:S04]  /*2660*/  STG.E.64 desc[UR6][R10.64+0x10], R6 ;  /* 0x000010060a007986 */ /* 0x0001e8000c101b06 */
[----:B------:R0:W-:Y:S04]  /*2670*/  STG.E.64 desc[UR6][R10.64+0x18], R8 ;  /* 0x000018080a007986 */ /* 0x0001e8000c101b06 */
.L_x_23:
[----:B------:R-:W-:Y:S05]  /*2680*/  BRA.U !UP1, `(.L_x_13) ;  /* 0x00000001092c7547 */ /* 0x000fea000b800000 */
[----:B01-3--:R-:W0:Y:S01]  /*2690*/  LDC.64 R6, c[0x0][0x3b8] ;  /* 0x0000ee00ff067b82 */ /* 0x00be220000000a00 */
[----:B------:R-:W1:Y:S01]  /*26a0*/  LDCU.64 UR8, c[0x0][0x3d0] ;  /* 0x00007a00ff0877ac */ /* 0x000e620008000a00 */
[----:B------:R-:W-:-:S05]  /*26b0*/  UMOV UR4, URZ ;  /* 0x000000ff00047c82 */ /* 0x000fca0008000000 */
.L_x_24:
[----:B0-----:R-:W-:-:S05]  /*26c0*/  IMAD.WIDE.U32 R2, R24, 0x8, R6 ;  /* 0x0000000818027825 */ /* 0x001fca00078e0006 */
[----:B--2---:R-:W1:Y:S01]  /*26d0*/  LDG.E.64 R4, desc[UR6][R2.64] ;  /* 0x0000000602047981 */ /* 0x004e62000c1e1b00 */
[----:B------:R-:W-:Y:S01]  /*26e0*/  UIADD3 UR4, UPT, UPT, UR4, 0x1, URZ ;  /* 0x0000000104047890 */ /* 0x000fe2000fffe0ff */
[----:B------:R-:W-:-:S03]  /*26f0*/  IADD3 R24, PT, PT, R24, 0x1, RZ ;  /* 0x0000000118187810 */ /* 0x000fc60007ffe0ff */
[----:B------:R-:W-:Y:S01]  /*2700*/  UISETP.NE.AND UP0, UPT, UR4, UR5, UPT ;  /* 0x000000050400728c */ /* 0x000fe2000bf05270 */
[----:B-1----:R-:W-:-:S07]  /*2710*/  DFMA R4, R22, UR8, R4 ;  /* 0x0000000816047c2b */ /* 0x002fce0008000004 */
[----:B------:R0:W-:Y:S01]  /*2720*/  STG.E.64 desc[UR6][R2.64], R4 ;  /* 0x0000000402007986 */ /* 0x0001e2000c101b06 */
[----:B------:R-:W-:Y:S05]  /*2730*/  BRA.U UP0, `(.L_x_24) ;  /* 0xfffffffd00e07547 */ /* 0x000fea000b83ffff */
.L_x_13:
[----:B------:R-:W-:-:S13]  /*2740*/  ISETP.GE.AND P0, PT, R0, 0x1, PT ;  /* 0x000000010000780c */ /* 0x000fda0003f06270 */
[----:B------:R-:W-:Y:S05]  /*2750*/  @!P0 EXIT ;  /* 0x000000000000894d */ /* 0x000fea0003800000 */
[----:B01-3--:R-:W0:Y:S02]  /*2760*/  LDC R4, c[0x0][0x3c4] ;  /* 0x0000f100ff047b82 */ /* 0x00be240000000800 */
[----:B0-----:R-:W-:-:S13]  /*2770*/  ISETP.GE.AND P0, PT, R4, 0x1, PT ;  /* 0x000000010400780c */ /* 0x001fda0003f06270 */
[----:B------:R-:W-:Y:S05]  /*2780*/  @!P0 BRA `(.L_x_25) ;  /* 0x0000000800708947 */ /* 0x000fea0003800000 */
[----:B--2---:R-:W0:Y:S01]  /*2790*/  LDC R3, c[0x0][0x3cc] ;  /* 0x0000f300ff037b82 */ /* 0x004e220000000800 */
[C---:B------:R-:W-:Y:S01]  /*27a0*/  LOP3.LUT R2, R4.reuse, 0x7ffffff8, RZ, 0xc0, !PT ;  /* 0x7ffffff804027812 */ /* 0x040fe200078ec0ff */
[----:B------:R-:W-:Y:S01]  /*27b0*/  IMAD.MOV.U32 R5, RZ, RZ, RZ ;  /* 0x000000ffff057224 */ /* 0x000fe200078e00ff */
[----:B------:R-:W-:Y:S02]  /*27c0*/  LOP3.LUT R0, R4, 0x7, RZ, 0xc0, !PT ;  /* 0x0000000704007812 */ /* 0x000fe400078ec0ff */
[----:B------:R-:W-:Y:S01]  /*27d0*/  IADD3 R6, PT, PT, -R2, RZ, RZ ;  /* 0x000000ff02067210 */ /* 0x000fe20007ffe1ff */
[----:B0-----:R-:W-:Y:S01]  /*27e0*/  IMAD R3, R3, R4, RZ ;  /* 0x0000000403037224 */ /* 0x001fe200078e02ff */
[----:B------:R-:W-:-:S07]  /*27f0*/  LOP3.LUT R4, R4, 0x3, RZ, 0xc0, !PT ;  /* 0x0000000304047812 */ /* 0x000fce00078ec0ff */
.L_x_30:
[----:B01-3--:R-:W0:Y:S01]  /*2800*/  LDC.64 R12, c[0x0][0x3b0] ;  /* 0x0000ec00ff0c7b82 */ /* 0x00be220000000a00 */
[C---:B------:R-:W-:Y:S01]  /*2810*/  IMAD R10, R5.reuse, 0x8, R1 ;  /* 0x00000008050a7824 */ /* 0x040fe200078e0201 */
[----:B------:R-:W1:Y:S05]  /*2820*/  LDCU.64 UR4, c[0x0][0x3d0] ;  /* 0x00007a00ff0477ac */ /* 0x000e6a0008000a00 */
[----:B----4-:R-:W1:Y:S01]  /*2830*/  LDL.64 R10, [R10] ;  /* 0x000000000a0a7983 */ /* 0x010e620000100a00 */
[----:B--2---:R-:W2:Y:S01]  /*2840*/  LDC R7, c[0x0][0x3c4] ;  /* 0x0000f100ff077b82 */ /* 0x004ea20000000800 */
[----:B0-----:R-:W-:-:S05]  /*2850*/  IMAD.WIDE.U32 R12, R5, 0x8, R12 ;  /* 0x00000008050c7825 */ /* 0x001fca00078e000c */
[----:B------:R-:W1:Y:S01]  /*2860*/  LDG.E.64 R8, desc[UR6][R12.64] ;  /* 0x000000060c087981 */ /* 0x000e62000c1e1b00 */
[----:B--2---:R-:W-:Y:S01]  /*2870*/  ISETP.GE.U32.AND P0, PT, R7, 0x8, PT ;  /* 0x000000080700780c */ /* 0x004fe20003f06070 */
[----:B-1----:R-:W-:Y:S01]  /*2880*/  DFMA R14, R10, UR4, R8 ;  /* 0x000000040a0e7c2b */ /* 0x002fe20008000008 */
[----:B------:R-:W-:-:S06]  /*2890*/  MOV R8, RZ ;  /* 0x000000ff00087202 */ /* 0x000fcc0000000f00 */
[----:B------:R0:W-:Y:S05]  /*28a0*/  STG.E.64 desc[UR6][R12.64], R14 ;  /* 0x0000000e0c007986 */ /* 0x0001ea000c101b06 */
[----:B------:R-:W-:Y:S05]  /*28b0*/  @!P0 BRA `(.L_x_26) ;  /* 0x0000000000f48947 */ /* 0x000fea0003800000 */
[----:B------:R-:W-:Y:S01]  /*28c0*/  IMAD.MOV.U32 R9, RZ, RZ, R3 ;  /* 0x000000ffff097224 */ /* 0x000fe200078e0003 */
[----:B------:R-:W-:Y:S01]  /*28d0*/  MOV R8, R5 ;  /* 0x0000000500087202 */ /* 0x000fe20000000f00 */
[----:B------:R-:W-:-:S07]  /*28e0*/  IMAD.MOV.U32 R21, RZ, RZ, R6 ;  /* 0x000000ffff157224 */ /* 0x000fce00078e0006 */
.L_x_27:
[----:B0-----:R-:W0:Y:S08]  /*28f0*/  LDC.64 R14, c[0x0][0x380] ;  /* 0x0000e000ff0e7b82 */ /* 0x001e300000000a00 */
[----:B-1----:R-:W1:Y:S08]  /*2900*/  LDC.64 R12, c[0x0][0x390] ;  /* 0x0000e400ff0c7b82 */ /* 0x002e700000000a00 */
[----:B------:R-:W2:Y:S01]  /*2910*/  LDC R20, c[0x0][0x3c8] ;  /* 0x0000f200ff147b82 */ /* 0x000ea20000000800 */
[----:B0-----:R-:W-:-:S05]  /*2920*/  IMAD.WIDE R14, R9, 0x8, R14 ;  /* 0x00000008090e7825 */ /* 0x001fca00078e020e */
[----:B------:R-:W3:Y:S01]  /*2930*/  LDG.E.64 R18, desc[UR6][R14.64] ;  /* 0x000000060e127981 */ /* 0x000ee2000c1e1b00 */
[----:B-1----:R-:W-:-:S05]  /*2940*/  IMAD.WIDE R12, R8, 0x8, R12 ;  /* 0x00000008080c7825 */ /* 0x002fca00078e020c */
[----:B------:R-:W4:Y:S01]  /*2950*/  LDG.E.64 R16, desc[UR6][R12.64] ;  /* 0x000000060c107981 */ /* 0x000f22000c1e1b00 */
[----:B---3--:R-:W-:-:S08]  /*2960*/  DMUL R18, R10, R18 ;  /* 0x000000120a127228 */ /* 0x008fd00000000000 */
[----:B----4-:R-:W-:-:S07]  /*2970*/  DFMA R16, R18, UR4, R16 ;  /* 0x0000000412107c2b */ /* 0x010fce0008000010 */
[----:B------:R2:W-:Y:S04]  /*2980*/  STG.E.64 desc[UR6][R12.64], R16 ;  /* 0x000000100c007986 */ /* 0x0005e8000c101b06 */
[----:B------:R-:W3:Y:S01]  /*2990*/  LDG.E.64 R18, desc[UR6][R14.64+0x8] ;  /* 0x000008060e127981 */ /* 0x000ee2000c1e1b00 */
[----:B--2---:R-:W-:-:S05]  /*29a0*/  IMAD.WIDE R12, R20, 0x8, R12 ;  /* 0x00000008140c7825 */ /* 0x004fca00078e020c */
[----:B------:R-:W2:Y:S01]  /*29b0*/  LDG.E.64 R16, desc[UR6][R12.64] ;  /* 0x000000060c107981 */ /* 0x000ea2000c1e1b00 */
[----:B---3--:R-:W-:-:S08]  /*29c0*/  DMUL R18, R10, R18 ;  /* 0x000000120a127228 */ /* 0x008fd00000000000 */
[----:B--2---:R-:W-:-:S07]  /*29d0*/  DFMA R16, R18, UR4, R16 ;  /* 0x0000000412107c2b */ /* 0x004fce0008000010 */
[----:B------:R0:W-:Y:S04]  /*29e0*/  STG.E.64 desc[UR6][R12.64], R16 ;  /* 0x000000100c007986 */ /* 0x0001e8000c101b06 */
[----:B------:R-:W2:Y:S01]  /*29f0*/  LDG.E.64 R18, desc[UR6][R14.64+0x10] ;  /* 0x000010060e127981 */ /* 0x000ea2000c1e1b00 */
[----:B0-----:R-:W-:-:S05]  /*2a00*/  IMAD.WIDE R12, R20, 0x8, R12 ;  /* 0x00000008140c7825 */ /* 0x001fca00078e020c */
[----:B------:R-:W3:Y:S01]  /*2a10*/  LDG.E.64 R16, desc[UR6][R12.64] ;  /* 0x000000060c107981 */ /* 0x000ee2000c1e1b00 */
[----:B--2---:R-:W-:-:S08]  /*2a20*/  DMUL R18, R10, R18 ;  /* 0x000000120a127228 */ /* 0x004fd00000000000 */
[----:B---3--:R-:W-:-:S07]  /*2a30*/  DFMA R16, R18, UR4, R16 ;  /* 0x0000000412107c2b */ /* 0x008fce0008000010 */
        /* <DEDUP_REMOVED lines=28> */
[----:B------:R-:W-:Y:S01]  /*2c00*/  IADD3 R21, PT, PT, R21, 0x8, RZ ;  /* 0x0000000815157810 */ /* 0x000fe20007ffe0ff */
[----:B------:R-:W-:Y:S01]  /*2c10*/  IMAD R8, R20, 0x8, R8 ;  /* 0x0000000814087824 */ /* 0x000fe200078e0208 */
[----:B------:R-:W-:Y:S02]  /*2c20*/  IADD3 R9, PT, PT, R9, 0x8, RZ ;  /* 0x0000000809097810 */ /* 0x000fe40007ffe0ff */
[----:B------:R-:W-:Y:S01]  /*2c30*/  ISETP.NE.AND P0, PT, R21, RZ, PT ;  /* 0x000000ff1500720c */ /* 0x000fe20003f05270 */
[----:B--2---:R-:W-:-:S08]  /*2c40*/  DMUL R14, R10, R14 ;  /* 0x0000000e0a0e7228 */ /* 0x004fd00000000000 */
[----:B---3--:R-:W-:-:S07]  /*2c50*/  DFMA R12, R14, UR4, R12 ;  /* 0x000000040e0c7c2b */ /* 0x008fce000800000c */
[----:B------:R1:W-:Y:S01]  /*2c60*/  STG.E.64 desc[UR6][R16.64], R12 ;  /* 0x0000000c10007986 */ /* 0x0003e2000c101b06 */
[----:B------:R-:W-:Y:S05]  /*2c70*/  @P0 BRA `(.L_x_27) ;  /* 0xfffffffc001c0947 */ /* 0x000fea000383ffff */
[----:B------:R-:W-:-:S07]  /*2c80*/  IMAD.MOV.U32 R8, RZ, RZ, R2 ;  /* 0x000000ffff087224 */ /* 0x000fce00078e0002 */
.L_x_26:
[----:B------:R-:W-:-:S13]  /*2c90*/  ISETP.NE.AND P0, PT, R0, RZ, PT ;  /* 0x000000ff0000720c */ /* 0x000fda0003f05270 */
[----:B------:R-:W-:Y:S05]  /*2ca0*/  @!P0 BRA `(.L_x_28) ;  /* 0x0000000400148947 */ /* 0x000fea0003800000 */
[----:B------:R-:W-:Y:S02]  /*2cb0*/  IADD3 R9, PT, PT, R0, -0x1, RZ ;  /* 0xffffffff00097810 */ /* 0x000fe40007ffe0ff */
[----:B------:R-:W-:Y:S02]  /*2cc0*/  ISETP.NE.AND P1, PT, R4, RZ, PT ;  /* 0x000000ff0400720c */ /* 0x000fe40003f25270 */
[----:B------:R-:W-:-:S13]  /*2cd0*/  ISETP.GE.U32.AND P0, PT, R9, 0x3, PT ;  /* 0x000000030900780c */ /* 0x000fda0003f06070 */
[----:B------:R-:W-:Y:S05]  /*2ce0*/  @!P0 BRA `(.L_x_29) ;  /* 0x00000000007c8947 */ /* 0x000fea0003800000 */
[----:B01----:R-:W0:Y:S01]  /*2cf0*/  LDC.64 R12, c[0x0][0x380] ;  /* 0x0000e000ff0c7b82 */ /* 0x003e220000000a00 */
[----:B------:R-:W-:-:S07]  /*2d00*/  IMAD.IADD R15, R8, 0x1, R3 ;  /* 0x00000001080f7824 */ /* 0x000fce00078e0203 */
[----:B------:R-:W1:Y:S08]  /*2d10*/  LDC R9, c[0x0][0x3c8] ;  /* 0x0000f200ff097b82 */ /* 0x000e700000000800 */
[----:B------:R-:W2:Y:S01]  /*2d20*/  LDC.64 R16, c[0x0][0x390] ;  /* 0x0000e400ff107b82 */ /* 0x000ea20000000a00 */
[----:B0-----:R-:W-:-:S05]  /*2d30*/  IMAD.WIDE R12, R15, 0x8, R12 ;  /* 0x000000080f0c7825 */ /* 0x001fca00078e020c */
[----:B------:R-:W3:Y:S01]  /*2d40*/  LDG.E.64 R18, desc[UR6][R12.64] ;  /* 0x000000060c127981 */ /* 0x000ee2000c1e1b00 */
[----:B-1----:R-:W-:-:S04]  /*2d50*/  IMAD R15, R8, R9, R5 ;  /* 0x00000009080f7224 */ /* 0x002fc800078e0205 */
        /* <DEDUP_REMOVED lines=15> */
[----:B---3--:R-:W-:Y:S01]  /*2e50*/  DFMA R20, R14, UR4, R18 ;  /* 0x000000040e147c2b */ /* 0x008fe20008000012 */
[----:B------:R-:W-:-:S06]  /*2e60*/  IMAD.WIDE R18, R9, 0x8, R16 ;  /* 0x0000000809127825 */ /* 0x000fcc00078e0210 */
[----:B------:R2:W-:Y:S04]  /*2e70*/  STG.E.64 desc[UR6][R16.64], R20 ;  /* 0x0000001410007986 */ /* 0x0005e8000c101b06 */
[----:B------:R-:W3:Y:S04]  /*2e80*/  LDG.E.64 R14, desc[UR6][R12.64+0x18] ;  /* 0x000018060c0e7981 */ /* 0x000ee8000c1e1b00 */
[----:B------:R-:W4:Y:S01]  /*2e90*/  LDG.E.64 R24, desc[UR6][R18.64] ;  /* 0x0000000612187981 */ /* 0x000f22000c1e1b00 */
[----:B------:R-:W-:Y:S01]  /*2ea0*/  IADD3 R8, PT, PT, R8, 0x4, RZ ;  /* 0x0000000408087810 */ /* 0x000fe20007ffe0ff */
[----:B---3--:R-:W-:-:S08]  /*2eb0*/  DMUL R14, R10, R14 ;  /* 0x0000000e0a0e7228 */ /* 0x008fd00000000000 */
[----:B----4-:R-:W-:-:S07]  /*2ec0*/  DFMA R14, R14, UR4, R24 ;  /* 0x000000040e0e7c2b */ /* 0x010fce0008000018 */
[----:B------:R2:W-:Y:S04]  /*2ed0*/  STG.E.64 desc[UR6][R18.64], R14 ;  /* 0x0000000e12007986 */ /* 0x0005e8000c101b06 */
.L_x_29:
[----:B------:R-:W-:Y:S05]  /*2ee0*/  @!P1 BRA `(.L_x_28) ;  /* 0x0000000000849947 */ /* 0x000fea0003800000 */
[----:B------:R-:W-:-:S13]  /*2ef0*/  ISETP.NE.AND P0, PT, R4, 0x1, PT ;  /* 0x000000010400780c */ /* 0x000fda0003f05270 */
[----:B0-2---:R-:W0:Y:S01]  /*2f00*/  @P0 LDC.64 R14, c[0x0][0x380] ;  /* 0x0000e000ff0e0b82 */ /* 0x005e220000000a00 */
[----:B-1----:R-:W-:-:S07]  /*2f10*/  @P0 IMAD.IADD R17, R8, 0x1, R3 ;  /* 0x0000000108110824 */ /* 0x002fce00078e0203 */
[----:B------:R-:W1:Y:S08]  /*2f20*/  @P0 LDC R9, c[0x0][0x3c8] ;  /* 0x0000f200ff090b82 */ /* 0x000e700000000800 */
[----:B------:R-:W2:Y:S01]  /*2f30*/  @P0 LDC.64 R12, c[0x0][0x390] ;  /* 0x0000e400ff0c0b82 */ /* 0x000ea20000000a00 */
[----:B0-----:R-:W-:-:S05]  /*2f40*/  @P0 IMAD.WIDE R14, R17, 0x8, R14 ;  /* 0x00000008110e0825 */ /* 0x001fca00078e020e */
[----:B------:R-:W3:Y:S01]  /*2f50*/  @P0 LDG.E.64 R18, desc[UR6][R14.64] ;  /* 0x000000060e120981 */ /* 0x000ee2000c1e1b00 */
[----:B-1----:R-:W-:-:S04]  /*2f60*/  @P0 IMAD R17, R8, R9, R5 ;  /* 0x0000000908110224 */ /* 0x002fc800078e0205 */
[----:B--2---:R-:W-:-:S05]  /*2f70*/  @P0 IMAD.WIDE R12, R17, 0x8, R12 ;  /* 0x00000008110c0825 */ /* 0x004fca00078e020c */
[----:B------:R-:W2:Y:S01]  /*2f80*/  @P0 LDG.E.64 R16, desc[UR6][R12.64] ;  /* 0x000000060c100981 */ /* 0x000ea2000c1e1b00 */
[----:B---3--:R-:W-:-:S08]  /*2f90*/  @P0 DMUL R18, R10, R18 ;  /* 0x000000120a120228 */ /* 0x008fd00000000000 */
[----:B--2---:R-:W-:Y:S01]  /*2fa0*/  @P0 DFMA R26, R18, UR4, R16 ;  /* 0x00000004121a0c2b */ /* 0x004fe20008000010 */
[----:B------:R-:W-:-:S06]  /*2fb0*/  @P0 IMAD.WIDE R18, R9, 0x8, R12 ;  /* 0x0000000809120825 */ /* 0x000fcc00078e020c */
[----:B------:R3:W-:Y:S04]  /*2fc0*/  @P0 STG.E.64 desc[UR6][R12.64], R26 ;  /* 0x0000001a0c000986 */ /* 0x0007e8000c101b06 */
[----:B------:R-:W2:Y:S04]  /*2fd0*/  @P0 LDG.E.64 R16, desc[UR6][R14.64+0x8] ;  /* 0x000008060e100981 */ /* 0x000ea8000c1e1b00 */
[----:B------:R-:W4:Y:S01]  /*2fe0*/  @P0 LDG.E.64 R20, desc[UR6][R18.64] ;  /* 0x0000000612140981 */ /* 0x000f22000c1e1b00 */
[----:B------:R-:W-:-:S13]  /*2ff0*/  LOP3.LUT P1, RZ, R7, 0x1, RZ, 0xc0, !PT ;  /* 0x0000000107ff7812 */ /* 0x000fda000782c0ff */
[----:B------:R-:W0:Y:S08]  /*3000*/  @P1 LDC.64 R24, c[0x0][0x380] ;  /* 0x0000e000ff181b82 */ /* 0x000e300000000a00 */
[----:B------:R-:W1:Y:S01]  /*3010*/  @P1 LDC R9, c[0x0][0x3c8] ;  /* 0x0000f200ff091b82 */ /* 0x000e620000000800 */
[----:B------:R-:W-:-:S07]  /*3020*/  @P0 IADD3 R8, PT, PT, R8, 0x2, RZ ;  /* 0x0000000208080810 */ /* 0x000fce0007ffe0ff */
[----:B------:R-:W5:Y:S01]  /*3030*/  @P1 LDC.64 R22, c[0x0][0x390] ;  /* 0x0000e400ff161b82 */ /* 0x000f620000000a00 */
[----:B------:R-:W-:-:S04]  /*3040*/  @P1 IMAD.IADD R7, R8, 0x1, R3 ;  /* 0x0000000108071824 */ /* 0x000fc800078e0203 */
[----:B0-----:R-:W-:-:S04]  /*3050*/  @P1 IMAD.WIDE R24, R7, 0x8, R24 ;  /* 0x0000000807181825 */ /* 0x001fc800078e0218 */
[----:B-1----:R-:W-:-:S04]  /*3060*/  @P1 IMAD R7, R8, R9, R5 ;  /* 0x0000000908071224 */ /* 0x002fc800078e0205 */
[----:B-----5:R-:W-:Y:S01]  /*3070*/  @P1 IMAD.WIDE R22, R7, 0x8, R22 ;  /* 0x0000000807161825 */ /* 0x020fe200078e0216 */
[----:B--2---:R-:W-:-:S08]  /*3080*/  @P0 DMUL R16, R10, R16 ;  /* 0x000000100a100228 */ /* 0x004fd00000000000 */
[----:B----4-:R-:W-:-:S07]  /*3090*/  @P0 DFMA R16, R16, UR4, R20 ;  /* 0x0000000410100c2b */ /* 0x010fce0008000014 */
[----:B------:R3:W-:Y:S04]  /*30a0*/  @P0 STG.E.64 desc[UR6][R18.64], R16 ;  /* 0x0000001012000986 */ /* 0x0007e8000c101b06 */
[----:B------:R-:W2:Y:S04]  /*30b0*/  @P1 LDG.E.64 R24, desc[UR6][R24.64] ;  /* 0x0000000618181981 */ /* 0x000ea8000c1e1b00 */
[----:B------:R-:W4:Y:S01]  /*30c0*/  @P1 LDG.E.64 R8, desc[UR6][R22.64] ;  /* 0x0000000616081981 */ /* 0x000f22000c1e1b00 */
[----:B--2---:R-:W-:-:S08]  /*30d0*/  @P1 DMUL R10, R10, R24 ;  /* 0x000000180a0a1228 */ /* 0x004fd00000000000 */
[----:B----4-:R-:W-:-:S07]  /*30e0*/  @P1 DFMA R8, R10, UR4, R8 ;  /* 0x000000040a081c2b */ /* 0x010fce0008000008 */
[----:B------:R3:W-:Y:S04]  /*30f0*/  @P1 STG.E.64 desc[UR6][R22.64], R8 ;  /* 0x0000000816001986 */ /* 0x0007e8000c101b06 */
.L_x_28:
[----:B------:R-:W4:Y:S01]  /*3100*/  LDCU UR4, c[0x0][0x3c0] ;  /* 0x00007800ff0477ac */ /* 0x000f220008000800 */
[----:B------:R-:W-:-:S04]  /*3110*/  IADD3 R5, PT, PT, R5, 0x1, RZ ;  /* 0x0000000105057810 */ /* 0x000fc80007ffe0ff */
[----:B----4-:R-:W-:-:S13]  /*3120*/  ISETP.NE.AND P0, PT, R5, UR4, PT ;  /* 0x0000000405007c0c */ /* 0x010fda000bf05270 */
[----:B------:R-:W-:Y:S05]  /*3130*/  @!P0 EXIT ;  /* 0x000000000000894d */ /* 0x000fea0003800000 */
[----:B------:R-:W-:Y:S05]  /*3140*/  BRA `(.L_x_30) ;  /* 0xfffffff400ac7947 */ /* 0x000fea000383ffff */
.L_x_25:
[C---:B------:R-:W-:Y:S01]  /*3150*/  ISETP.GE.U32.AND P0, PT, R0.reuse, 0x10, PT ;  /* 0x000000100000780c */ /* 0x040fe20003f06070 */
[----:B--2---:R-:W-:Y:S01]  /*3160*/  IMAD.MOV.U32 R12, RZ, RZ, RZ ;  /* 0x000000ffff0c7224 */ /* 0x004fe200078e00ff */
[----:B------:R-:W-:-:S04]  /*3170*/  LOP3.LUT R2, R0, 0xf, RZ, 0xc0, !PT ;  /* 0x0000000f00027812 */ /* 0x000fc800078ec0ff */
[----:B------:R-:W-:-:S07]  /*3180*/  ISETP.NE.AND P1, PT, R2, RZ, PT ;  /* 0x000000ff0200720c */ /* 0x000fce0003f25270 */
[----:B------:R-:W-:Y:S06]  /*3190*/  @!P0 BRA `(.L_x_31) ;  /* 0x0000000400048947 */ /* 0x000fec0003800000 */
[----:B------:R-:W-:Y:S01]  /*31a0*/  LOP3.LUT R12, R0, 0x7ffffff0, RZ, 0xc0, !PT ;  /* 0x7ffffff0000c7812 */ /* 0x000fe200078ec0ff */
[----:B------:R-:W0:Y:S01]  /*31b0*/  LDCU.64 UR4, c[0x0][0x3d0] ;  /* 0x00007a00ff0477ac */ /* 0x000e220008000a00 */
[----:B------:R-:W-:-:S07]  /*31c0*/  MOV R3, RZ ;  /* 0x000000ff00037202 */ /* 0x000fce0000000f00 */
.L_x_32:
[----:B-1----:R-:W1:Y:S01]  /*31d0*/  LDC.64 R14, c[0x0][0x3b0] ;  /* 0x0000ec00ff0e7b82 */ /* 0x002e620000000a00 */
[----:B------:R-:W-:-:S05]  /*31e0*/  IMAD R13, R3, 0x8, R1 ;  /* 0x00000008030d7824 */ /* 0x000fca00078e0201 */
[----:B------:R-:W0:Y:S04]  /*31f0*/  LDL.128 R4, [R13] ;  /* 0x000000000d047983 */ /* 0x000e280000100c00 */
[----:B----4-:R-:W2:Y:S01]  /*3200*/  LDL.128 R8, [R13+0x10] ;  /* 0x000010000d087983 */ /* 0x010ea20000100c00 */
[----:B-1----:R-:W-:-:S05]  /*3210*/  IMAD.WIDE.U32 R14, R3, 0x8, R14 ;  /* 0x00000008030e7825 */ /* 0x002fca00078e000e */
[----:B------:R-:W0:Y:S04]  /*3220*/  LDG.E.64 R16, desc[UR6][R14.64+0x8] ;  /* 0x000008060e107981 */ /* 0x000e28000c1e1b00 */
[----:B------:R-:W3:Y:S04]  /*3230*/  LDG.E.64 R20, desc[UR6][R14.64] ;  /* 0x000000060e147981 */ /* 0x000ee8000c1e1b00 */
[----:B------:R-:W2:Y:S04]  /*3240*/  LDG.E.64 R18, desc[UR6][R14.64+0x10] ;  /* 0x000010060e127981 */ /* 0x000ea8000c1e1b00 */
[----:B------:R-:W4:Y:S04]  /*3250*/  LDG.E.64 R24, desc[UR6][R14.64+0x18] ;  /* 0x000018060e187981 */ /* 0x000f28000c1e1b00 */
[----:B------:R-:W5:Y:S01]  /*3260*/  LDG.E.64 R22, desc[UR6][R14.64+0x28] ;  /* 0x000028060e167981 */ /* 0x000f62000c1e1b00 */
[----:B0-----:R-:W-:-:S02]  /*3270*/  DFMA R28, R6, UR4, R16 ;  /* 0x00000004061c7c2b */ /* 0x001fc40008000010 */
[----:B---3--:R-:W-:Y:S01]  /*3280*/  DFMA R26, R4, UR4, R20 ;  /* 0x00000004041a7c2b */ /* 0x008fe20008000014 */
[----:B------:R-:W5:Y:S01]  /*3290*/  LDL.128 R4, [R13+0x20] ;  /* 0x000020000d047983 */ /* 0x000f620000100c00 */
[----:B--2---:R-:W-:-:S03]  /*32a0*/  DFMA R16, R8, UR4, R18 ;  /* 0x0000000408107c2b */ /* 0x004fc60008000012 */
[----:B------:R-:W2:Y:S01]  /*32b0*/  LDG.E.64 R18, desc[UR6][R14.64+0x20] ;  /* 0x000020060e127981 */ /* 0x000ea2000c1e1b00 */
[----:B----4-:R-:W-:-:S03]  /*32c0*/  DFMA R24, R10, UR4, R24 ;  /* 0x000000040a187c2b */ /* 0x010fc60008000018 */
[----:B------:R-:W3:Y:S04]  /*32d0*/  LDL.128 R8, [R13+0x30] ;  /* 0x000030000d087983 */ /* 0x000ee80000100c00 */
[----:B------:R-:W3:Y:S04]  /*32e0*/  LDG.E.64 R20, desc[UR6][R14.64+0x30] ;  /* 0x000030060e147981 */ /* 0x000ee8000c1e1b00 */
[----:B------:R-:W-:Y:S04]  /*32f0*/  STG.E.64 desc[UR6][R14.64+0x18], R24 ;  /* 0x000018180e007986 */ /* 0x000fe8000c101b06 */
[----:B------:R0:W-:Y:S04]  /*3300*/  STG.E.64 desc[UR6][R14.64+0x10], R16 ;  /* 0x000010100e007986 */ /* 0x0001e8000c101b06 */
[----:B0-----:R-:W4:Y:S01]  /*3310*/  LDG.E.64 R16, desc[UR6][R14.64+0x40] ;  /* 0x000040060e107981 */ /* 0x001f22000c1e1b00 */
[----:B-----5:R-:W-:-:S02]  /*3320*/  DFMA R22, R6, UR4, R22 ;  /* 0x0000000406167c2b */ /* 0x020fc40008000016 */
[----:B--2---:R-:W-:Y:S01]  /*3330*/  DFMA R18, R4, UR4, R18 ;  /* 0x0000000404127c2b */ /* 0x004fe20008000012 */
[----:B------:R-:W4:Y:S01]  /*3340*/  LDL.128 R4, [R13+0x40] ;  /* 0x000040000d047983 */ /* 0x000f220000100c00 */
[----:B---3--:R-:W-:-:S03]  /*3350*/  DFMA R24, R8, UR4, R20 ;  /* 0x0000000408187c2b */ /* 0x008fc60008000014 */
[----:B------:R-:W2:Y:S04]  /*3360*/  LDG.E.64 R20, desc[UR6][R14.64+0x38] ;  /* 0x000038060e147981 */ /* 0x000ea8000c1e1b00 */
[----:B------:R-:W3:Y:S04]  /*3370*/  LDG.E.64 R8, desc[UR6][R14.64+0x48] ;  /* 0x000048060e087981 */ /* 0x000ee8000c1e1b00 */
[----:B------:R-:W-:Y:S04]  /*3380*/  STG.E.64 desc[UR6][R14.64+0x20], R18 ;  /* 0x000020120e007986 */ /* 0x000fe8000c101b06 */
[----:B------:R0:W-:Y:S04]  /*3390*/  STG.E.64 desc[UR6][R14.64], R26 ;  /* 0x0000001a0e007986 */ /* 0x0001e8000c101b06 */
[----:B------:R1:W-:Y:S04]  /*33a0*/  STG.E.64 desc[UR6][R14.64+0x28], R22 ;  /* 0x000028160e007986 */ /* 0x0003e8000c101b06 */
[----:B------:R5:W-:Y:S04]  /*33b0*/  STG.E.64 desc[UR6][R14.64+0x30], R24 ;  /* 0x000030180e007986 */ /* 0x000be8000c101b06 */
[----:B0-----:R-:W3:Y:S04]  /*33c0*/  LDG.E.64 R26, desc[UR6][R14.64+0x60] ;  /* 0x000060060e1a7981 */ /* 0x001ee8000c1e1b00 */
[----:B-1----:R-:W3:Y:S04]  /*33d0*/  LDG.E.64 R22, desc[UR6][R14.64+0x50] ;  /* 0x000050060e167981 */ /* 0x002ee8000c1e1b00 */
[----:B-----5:R-:W5:Y:S01]  /*33e0*/  LDG.E.64 R24, desc[UR6][R14.64+0x58] ;  /* 0x000058060e187981 */ /* 0x020f62000c1e1b00 */
[----:B----4-:R-:W-:-:S02]  /*33f0*/  DFMA R16, R4, UR4, R16 ;  /* 0x0000000404107c2b */ /* 0x010fc40008000010 */
[----:B--2---:R-:W-:Y:S02]  /*3400*/  DFMA R20, R10, UR4, R20 ;  /* 0x000000040a147c2b */ /* 0x004fe40008000014 */
[----:B---3--:R-:W-:Y:S01]  /*3410*/  DFMA R18, R6, UR4, R8 ;  /* 0x0000000406127c2b */ /* 0x008fe20008000008 */
[----:B------:R-:W2:Y:S04]  /*3420*/  LDL.128 R8, [R13+0x50] ;  /* 0x000050000d087983 */ /* 0x000ea80000100c00 */
[----:B------:R-:W3:Y:S04]  /*3430*/  LDL.128 R4, [R13+0x60] ;  /* 0x000060000d047983 */ /* 0x000ee80000100c00 */
[----:B------:R0:W-:Y:S04]  /*3440*/  STG.E.64 desc[UR6][R14.64+0x8], R28 ;  /* 0x0000081c0e007986 */ /* 0x0001e8000c101b06 */
[----:B------:R1:W-:Y:S04]  /*3450*/  STG.E.64 desc[UR6][R14.64+0x38], R20 ;  /* 0x000038140e007986 */ /* 0x0003e8000c101b06 */
[----:B0-----:R-:W4:Y:S04]  /*3460*/  LDG.E.64 R28, desc[UR6][R14.64+0x78] ;  /* 0x000078060e1c7981 */ /* 0x001f28000c1e1b00 */
[----:B-1----:R-:W4:Y:S01]  /*3470*/  LDG.E.64 R20, desc[UR6][R14.64+0x68] ;  /* 0x000068060e147981 */ /* 0x002f22000c1e1b00 */
[----:B--2---:R-:W-:-:S02]  /*3480*/  DFMA R22, R8, UR4, R22 ;  /* 0x0000000408167c2b */ /* 0x004fc40008000016 */
[----:B-----5:R-:W-:Y:S02]  /*3490*/  DFMA R24, R10, UR4, R24 ;  /* 0x000000040a187c2b */ /* 0x020fe40008000018 */
[----:B---3--:R-:W-:Y:S01]  /*34a0*/  DFMA R26, R4, UR4, R26 ;  /* 0x00000004041a7c2b */ /* 0x008fe2000800001a */
[----:B------:R-:W2:Y:S04]  /*34b0*/  LDL.128 R8, [R13+0x70] ;  /* 0x000070000d087983 */ /* 0x000ea80000100c00 */
[----:B------:R-:W3:Y:S01]  /*34c0*/  LDG.E.64 R4, desc[UR6][R14.64+0x70] ;  /* 0x000070060e047981 */ /* 0x000ee2000c1e1b00 */
[----:B------:R-:W-:-:S04]  /*34d0*/  IADD3 R3, PT, PT, R3, 0x10, RZ ;  /* 0x0000001003037810 */ /* 0x000fc80007ffe0ff */
[----:B------:R-:W-:Y:S01]  /*34e0*/  ISETP.NE.AND P0, PT, R3, R12, PT ;  /* 0x0000000c0300720c */ /* 0x000fe20003f05270 */
[----:B------:R1:W-:Y:S04]  /*34f0*/  STG.E.64 desc[UR6][R14.64+0x40], R16 ;  /* 0x000040100e007986 */ /* 0x0003e8000c101b06 */
[----:B------:R1:W-:Y:S01]  /*3500*/  STG.E.64 desc[UR6][R14.64+0x48], R18 ;  /* 0x000048120e007986 */ /* 0x0003e2000c101b06 */
[----:B----4-:R-:W-:-:S03]  /*3510*/  DFMA R6, R6, UR4, R20 ;  /* 0x0000000406067c2b */ /* 0x010fc60008000014 */
[----:B------:R1:W-:Y:S04]  /*3520*/  STG.E.64 desc[UR6][R14.64+0x50], R22 ;  /* 0x000050160e007986 */ /* 0x0003e8000c101b06 */
[----:B------:R1:W-:Y:S04]  /*3530*/  STG.E.64 desc[UR6][R14.64+0x58], R24 ;  /* 0x000058180e007986 */ /* 0x0003e8000c101b06 */
[----:B------:R1:W-:Y:S04]  /*3540*/  STG.E.64 desc[UR6][R14.64+0x60], R26 ;  /* 0x0000601a0e007986 */ /* 0x0003e8000c101b06 */
[----:B------:R1:W-:Y:S01]  /*3550*/  STG.E.64 desc[UR6][R14.64+0x68], R6 ;  /* 0x000068060e007986 */ /* 0x0003e2000c101b06 */
[----:B--2---:R-:W-:-:S02]  /*3560*/  DFMA R10, R10, UR4, R28 ;  /* 0x000000040a0a7c2b */ /* 0x004fc4000800001c */
[----:B---3--:R-:W-:-:S05]  /*3570*/  DFMA R4, R8, UR4, R4 ;  /* 0x0000000408047c2b */ /* 0x008fca0008000004 */
[----:B------:R1:W-:Y:S04]  /*3580*/  STG.E.64 desc[UR6][R14.64+0x78], R10 ;  /* 0x0000780a0e007986 */ /* 0x0003e8000c101b06 */
[----:B------:R1:W-:Y:S01]  /*3590*/  STG.E.64 desc[UR6][R14.64+0x70], R4 ;  /* 0x000070040e007986 */ /* 0x0003e2000c101b06 */
[----:B------:R-:W-:Y:S05]  /*35a0*/  @P0 BRA `(.L_x_32) ;  /* 0xfffffffc00080947 */ /* 0x000fea000383ffff */
.L_x_31:
[----:B------:R-:W-:Y:S05]  /*35b0*/  @!P1 EXIT ;  /* 0x000000000000994d */ /* 0x000fea0003800000 */
[----:B------:R-:W-:Y:S02]  /*35c0*/  ISETP.GE.U32.AND P0, PT, R2, 0x8, PT ;  /* 0x000000080200780c */ /* 0x000fe40003f06070 */
[----:B------:R-:W-:-:S04]  /*35d0*/  LOP3.LUT R13, R0, 0x7, RZ, 0xc0, !PT ;  /* 0x00000007000d7812 */ /* 0x000fc800078ec0ff */
[----:B------:R-:W-:-:S07]  /*35e0*/  ISETP.NE.AND P1, PT, R13, RZ, PT ;  /* 0x000000ff0d00720c */ /* 0x000fce0003f25270 */
[----:B------:R-:W-:Y:S06]  /*35f0*/  @!P0 BRA `(.L_x_33) ;  /* 0x0000000000948947 */ /* 0x000fec0003800000 */
[----:B------:R-:W0:Y:S01]  /*3600*/  LDC.64 R2, c[0x0][0x3b0] ;  /* 0x0000ec00ff027b82 */ /* 0x000e220000000a00 */
[C---:B-1----:R-:W-:Y:S01]  /*3610*/  IMAD R22, R12.reuse, 0x8, R1 ;  /* 0x000000080c167824 */ /* 0x042fe200078e0201 */
[----:B------:R-:W1:Y:S04]  /*3620*/  LDCU.64 UR4, c[0x0][0x3d0] ;  /* 0x00007a00ff0477ac */ /* 0x000e680008000a00 */
[----:B------:R-:W1:Y:S04]  /*3630*/  LDL.64 R4, [R22] ;  /* 0x0000000016047983 */ /* 0x000e680000100a00 */
[----:B----4-:R-:W2:Y:S04]  /*3640*/  LDL.64 R8, [R22+0x8] ;  /* 0x0000080016087983 */ /* 0x010ea80000100a00 */
[----:B------:R-:W3:Y:S04]  /*3650*/  LDL.64 R14, [R22+0x10] ;  /* 0x00001000160e7983 */ /* 0x000ee80000100a00 */
[----:B------:R-:W4:Y:S01]  /*3660*/  LDL.64 R24, [R22+0x18] ;  /* 0x0000180016187983 */ /* 0x000f220000100a00 */
[----:B0-----:R-:W-:-:S05]  /*3670*/  IMAD.WIDE.U32 R2, R12, 0x8, R2 ;  /* 0x000000080c027825 */ /* 0x001fca00078e0002 */
[----:B------:R-:W1:Y:S04]  /*3680*/  LDG.E.64 R6, desc[UR6][R2.64] ;  /* 0x0000000602067981 */ /* 0x000e68000c1e1b00 */
[----:B------:R-:W2:Y:S04]  /*3690*/  LDG.E.64 R10, desc[UR6][R2.64+0x8] ;  /* 0x00000806020a7981 */ /* 0x000ea8000c1e1b00 */
[----:B------:R-:W3:Y:S04]  /*36a0*/  LDG.E.64 R16, desc[UR6][R2.64+0x10] ;  /* 0x0000100602107981 */ /* 0x000ee8000c1e1b00 */
[----:B------:R-:W5:Y:S04]  /*36b0*/  LDG.E.64 R18, desc[UR6][R2.64+0x28] ;  /* 0x0000280602127981 */ /* 0x000f68000c1e1b00 */
[----:B------:R-:W5:Y:S01]  /*36c0*/  LDG.E.64 R20, desc[UR6][R2.64+0x20] ;  /* 0x0000200602147981 */ /* 0x000f62000c1e1b00 */
[----:B-1----:R-:W-:-:S02]  /*36d0*/  DFMA R4, R4, UR4, R6 ;  /* 0x0000000404047c2b */ /* 0x002fc40008000006 */
[----:B--2---:R-:W-:Y:S01]  /*36e0*/  DFMA R6, R8, UR4, R10 ;  /* 0x0000000408067c2b */ /* 0x004fe2000800000a */
[----:B------:R-:W4:Y:S01]  /*36f0*/  LDG.E.64 R10, desc[UR6][R2.64+0x18] ;  /* 0x00001806020a7981 */ /* 0x000f22000c1e1b00 */
[----:B---3--:R-:W-:-:S03]  /*3700*/  DFMA R8, R14, UR4, R16 ;  /* 0x000000040e087c2b */ /* 0x008fc60008000010 */
[----:B------:R-:W5:Y:S04]  /*3710*/  LDL.64 R16, [R22+0x28] ;  /* 0x0000280016107983 */ /* 0x000f680000100a00 */
[----:B------:R-:W2:Y:S01]  /*3720*/  LDL.64 R14, [R22+0x20] ;  /* 0x00002000160e7983 */ /* 0x000ea20000100a00 */
[----:B----4-:R-:W-:-:S03]  /*3730*/  DFMA R10, R24, UR4, R10 ;  /* 0x00000004180a7c2b */ /* 0x010fc6000800000a */
[----:B------:R-:W3:Y:S01]  /*3740*/  LDG.E.64 R24, desc[UR6][R2.64+0x38] ;  /* 0x0000380602187981 */ /* 0x000ee2000c1e1b00 */
[----:B-----5:R-:W-:-:S03]  /*3750*/  DFMA R16, R16, UR4, R18 ;  /* 0x0000000410107c2b */ /* 0x020fc60008000012 */
[----:B------:R-:W4:Y:S01]  /*3760*/  LDL.64 R18, [R22+0x30] ;  /* 0x0000300016127983 */ /* 0x000f220000100a00 */
[----:B--2---:R-:W-:-:S03]  /*3770*/  DFMA R14, R14, UR4, R20 ;  /* 0x000000040e0e7c2b */ /* 0x004fc60008000014 */
[----:B------:R-:W4:Y:S04]  /*3780*/  LDG.E.64 R20, desc[UR6][R2.64+0x30] ;  /* 0x0000300602147981 */ /* 0x000f28000c1e1b00 */
[----:B------:R-:W3:Y:S04]  /*3790*/  LDL.64 R22, [R22+0x38] ;  /* 0x0000380016167983 */ /* 0x000ee80000100a00 */
[----:B------:R0:W-:Y:S04]  /*37a0*/  STG.E.64 desc[UR6][R2.64], R4 ;  /* 0x0000000402007986 */ /* 0x0001e8000c101b06 */
[----:B------:R0:W-:Y:S04]  /*37b0*/  STG.E.64 desc[UR6][R2.64+0x8], R6 ;  /* 0x0000080602007986 */ /* 0x0001e8000c101b06 */
[----:B------:R0:W-:Y:S04]  /*37c0*/  STG.E.64 desc[UR6][R2.64+0x10], R8 ;  /* 0x0000100802007986 */ /* 0x0001e8000c101b06 */
[----:B------:R0:W-:Y:S04]  /*37d0*/  STG.E.64 desc[UR6][R2.64+0x18], R10 ;  /* 0x0000180a02007986 */ /* 0x0001e8000c101b06 */
[----:B------:R0:W-:Y:S04]  /*37e0*/  STG.E.64 desc[UR6][R2.64+0x20], R14 ;  /* 0x0000200e02007986 */ /* 0x0001e8000c101b06 */
[----:B------:R0:W-:Y:S01]  /*37f0*/  STG.E.64 desc[UR6][R2.64+0x28], R16 ;  /* 0x0000281002007986 */ /* 0x0001e2000c101b06 */
[----:B------:R-:W-:Y:S01]  /*3800*/  IADD3 R12, PT, PT, R12, 0x8, RZ ;  /* 0x000000080c0c7810 */ /* 0x000fe20007ffe0ff */
[----:B----4-:R-:W-:-:S02]  /*3810*/  DFMA R18, R18, UR4, R20 ;  /* 0x0000000412127c2b */ /* 0x010fc40008000014 */
[----:B---3--:R-:W-:-:S05]  /*3820*/  DFMA R24, R22, UR4, R24 ;  /* 0x0000000416187c2b */ /* 0x008fca0008000018 */
[----:B------:R0:W-:Y:S04]  /*3830*/  STG.E.64 desc[UR6][R2.64+0x30], R18 ;  /* 0x0000301202007986 */ /* 0x0001e8000c101b06 */
[----:B------:R0:W-:Y:S02]  /*3840*/  STG.E.64 desc[UR6][R2.64+0x38], R24 ;  /* 0x0000381802007986 */ /* 0x0001e4000c101b06 */
.L_x_33:
[----:B------:R-:W-:Y:S05]  /*3850*/  @!P1 EXIT ;  /* 0x000000000000994d */ /* 0x000fea0003800000 */
[----:B------:R-:W-:Y:S02]  /*3860*/  ISETP.GE.U32.AND P0, PT, R13, 0x4, PT ;  /* 0x000000040d00780c */ /* 0x000fe40003f06070 */
[----:B------:R-:W-:-:S04]  /*3870*/  LOP3.LUT R0, R0, 0x3, RZ, 0xc0, !PT ;  /* 0x0000000300007812 */ /* 0x000fc800078ec0ff */
[----:B------:R-:W-:-:S07]  /*3880*/  ISETP.NE.AND P1, PT, R0, RZ, PT ;  /* 0x000000ff0000720c */ /* 0x000fce0003f25270 */
[----:B------:R-:W-:Y:S06]  /*3890*/  @!P0 BRA `(.L_x_34) ;  /* 0x0000000000548947 */ /* 0x000fec0003800000 */
[----:B0-----:R-:W0:Y:S01]  /*38a0*/  LDC.64 R2, c[0x0][0x3b0] ;  /* 0x0000ec00ff027b82 */ /* 0x001e220000000a00 */
[C---:B------:R-:W-:Y:S01]  /*38b0*/  IMAD R13, R12.reuse, 0x8, R1 ;  /* 0x000000080c0d7824 */ /* 0x040fe200078e0201 */
[----:B------:R-:W2:Y:S04]  /*38c0*/  LDCU.64 UR4, c[0x0][0x3d0] ;  /* 0x00007a00ff0477ac */ /* 0x000ea80008000a00 */
[----:B-1----:R-:W2:Y:S04]  /*38d0*/  LDL.64 R18, [R13] ;  /* 0x000000000d127983 */ /* 0x002ea80000100a00 */
[----:B------:R-:W3:Y:S04]  /*38e0*/  LDL.64 R20, [R13+0x8] ;  /* 0x000008000d147983 */ /* 0x000ee80000100a00 */
[----:B----4-:R-:W4:Y:S04]  /*38f0*/  LDL.64 R8, [R13+0x10] ;  /* 0x000010000d087983 */ /* 0x010f280000100a00 */
[----:B------:R-:W5:Y:S01]  /*3900*/  LDL.64 R4, [R13+0x18] ;  /* 0x000018000d047983 */ /* 0x000f620000100a00 */
[----:B0-----:R-:W-:-:S05]  /*3910*/  IMAD.WIDE.U32 R2, R12, 0x8, R2 ;  /* 0x000000080c027825 */ /* 0x001fca00078e0002 */
[----:B------:R-:W2:Y:S04]  /*3920*/  LDG.E.64 R10, desc[UR6][R2.64] ;  /* 0x00000006020a7981 */ /* 0x000ea8000c1e1b00 */
[----:B------:R-:W3:Y:S04]  /*3930*/  LDG.E.64 R14, desc[UR6][R2.64+0x8] ;  /* 0x00000806020e7981 */ /* 0x000ee8000c1e1b00 */
[----:B------:R-:W4:Y:S04]  /*3940*/  LDG.E.64 R16, desc[UR6][R2.64+0x10] ;  /* 0x0000100602107981 */ /* 0x000f28000c1e1b00 */
[----:B------:R-:W5:Y:S01]  /*3950*/  LDG.E.64 R6, desc[UR6][R2.64+0x18] ;  /* 0x0000180602067981 */ /* 0x000f62000c1e1b00 */
[----:B------:R-:W-:Y:S01]  /*3960*/  IADD3 R12, PT, PT, R12, 0x4, RZ ;  /* 0x000000040c0c7810 */ /* 0x000fe20007ffe0ff */
[----:B--2---:R-:W-:-:S02]  /*3970*/  DFMA R10, R18, UR4, R10 ;  /* 0x00000004120a7c2b */ /* 0x004fc4000800000a */
[----:B---3--:R-:W-:Y:S02]  /*3980*/  DFMA R14, R20, UR4, R14 ;  /* 0x00000004140e7c2b */ /* 0x008fe4000800000e */
[----:B----4-:R-:W-:Y:S02]  /*3990*/  DFMA R8, R8, UR4, R16 ;  /* 0x0000000408087c2b */ /* 0x010fe40008000010 */
[----:B-----5:R-:W-:Y:S01]  /*39a0*/  DFMA R4, R4, UR4, R6 ;  /* 0x0000000404047c2b */ /* 0x020fe20008000006 */
[----:B------:R2:W-:Y:S04]  /*39b0*/  STG.E.64 desc[UR6][R2.64], R10 ;  /* 0x0000000a02007986 */ /* 0x0005e8000c101b06 */
[----:B------:R2:W-:Y:S04]  /*39c0*/  STG.E.64 desc[UR6][R2.64+0x8], R14 ;  /* 0x0000080e02007986 */ /* 0x0005e8000c101b06 */
[----:B------:R2:W-:Y:S04]  /*39d0*/  STG.E.64 desc[UR6][R2.64+0x10], R8 ;  /* 0x0000100802007986 */ /* 0x0005e8000c101b06 */
[----:B------:R2:W-:Y:S02]  /*39e0*/  STG.E.64 desc[UR6][R2.64+0x18], R4 ;  /* 0x0000180402007986 */ /* 0x0005e4000c101b06 */
.L_x_34:
[----:B------:R-:W-:Y:S05]  /*39f0*/  @!P1 EXIT ;  /* 0x000000000000994d */ /* 0x000fea0003800000 */
[----:B0-2-4-:R-:W0:Y:S01]  /*3a00*/  LDC.64 R8, c[0x0][0x3b0] ;  /* 0x0000ec00ff087b82 */ /* 0x015e220000000a00 */
[----:B------:R-:W2:Y:S01]  /*3a10*/  LDCU.64 UR8, c[0x0][0x3d0] ;  /* 0x00007a00ff0877ac */ /* 0x000ea20008000a00 */
[----:B------:R-:W-:-:S05]  /*3a20*/  UMOV UR4, URZ ;  /* 0x000000ff00047c82 */ /* 0x000fca0008000000 */
.L_x_35:
[C---:B-1----:R-:W-:Y:S02]  /*3a30*/  IMAD R10, R12.reuse, 0x8, R1 ;  /* 0x000000080c0a7824 */ /* 0x042fe400078e0201 */
[----:B0--3--:R-:W-:-:S03]  /*3a40*/  IMAD.WIDE.U32 R4, R12, 0x8, R8 ;  /* 0x000000080c047825 */ /* 0x009fc600078e0008 */
[----:B------:R-:W2:Y:S04]  /*3a50*/  LDL.64 R2, [R10] ;  /* 0x000000000a027983 */ /* 0x000ea80000100a00 */
[----:B------:R-:W2:Y:S01]  /*3a60*/  LDG.E.64 R6, desc[UR6][R4.64] ;  /* 0x0000000604067981 */ /* 0x000ea2000c1e1b00 */
[----:B------:R-:W-:Y:S01]  /*3a70*/  UIADD3 UR4, UPT, UPT, UR4, 0x1, URZ ;  /* 0x0000000104047890 */ /* 0x000fe2000fffe0ff */
[----:B------:R-:W-:-:S05]  /*3a80*/  IADD3 R12, PT, PT, R12, 0x1, RZ ;  /* 0x000000010c0c7810 */ /* 0x000fca0007ffe0ff */
[----:B------:R-:W-:Y:S01]  /*3a90*/  ISETP.NE.AND P0, PT, R0, UR4, PT ;  /* 0x0000000400007c0c */ /* 0x000fe2000bf05270 */
[----:B--2---:R-:W-:-:S07]  /*3aa0*/  DFMA R2, R2, UR8, R6 ;  /* 0x0000000802027c2b */ /* 0x004fce0008000006 */
[----:B------:R3:W-:Y:S05]  /*3ab0*/  STG.E.64 desc[UR6][R4.64], R2 ;  /* 0x0000000204007986 */ /* 0x0007ea000c101b06 */
[----:B------:R-:W-:Y:S05]  /*3ac0*/  @P0 BRA `(.L_x_35) ;  /* 0xfffffffc00d80947 */ /* 0x000fea000383ffff */
[----:B------:R-:W-:Y:S05]  /*3ad0*/  EXIT ;  /* 0x000000000000794d */ /* 0x000fea0003800000 */
.L_x_36:
[----:B------:R-:W-:-:S00]  /*3ae0*/  BRA `(.L_x_36) ;  /* 0xfffffffc00fc7947 */ /* 0x000fc0000383ffff */
[----:B------:R-:W-:-:S00]  /*3af0*/  NOP ;  /* 0x0000000000007918 */ /* 0x000fc00000000000 */
        /* <DEDUP_REMOVED lines=8> */
.L_x_73:


//--------------------- .text._Z13forwardFeedP2PdS_S_S_S_S_S_iiiiS_ --------------------------
	.section	.text._Z13forwardFeedP2PdS_S_S_S_S_S_iiiiS_,"ax",@progbits
	.align	128
        .global         _Z13forwardFeedP2PdS_S_S_S_S_S_iiiiS_
        .type           _Z13forwardFeedP2PdS_S_S_S_S_S_iiiiS_,@function
        .size           _Z13forwardFeedP2PdS_S_S_S_S_S_iiiiS_,(.L_x_74 - _Z13forwardFeedP2PdS_S_S_S_S_S_iiiiS_)
        .other          _Z13forwardFeedP2PdS_S_S_S_S_S_iiiiS_,@"STO_CUDA_ENTRY STV_DEFAULT"
_Z13forwardFeedP2PdS_S_S_S_S_S_iiiiS_:
.text._Z13forwardFeedP2PdS_S_S_S_S_S_iiiiS_:
[----:B------:R-:W-:Y:S08]  /*0000*/  LDC R1, c[0x0][0x37c] ;  /* 0x0000df00ff017b82 */ /* 0x000ff00000000800 */
[----:B------:R-:W0:Y:S02]  /*0010*/  LDC R0, c[0x0][0x3c0] ;  /* 0x0000f000ff007b82 */ /* 0x000e240000000800 */
[----:B0-----:R-:W-:-:S13]  /*0020*/  ISETP.GE.AND P0, PT, R0, 0x1, PT ;  /* 0x000000010000780c */ /* 0x001fda0003f06270 */
[----:B------:R-:W-:Y:S05]  /*0030*/  @!P0 EXIT ;  /* 0x000000000000894d */ /* 0x000fea0003800000 */
[----:B------:R-:W0:Y:S01]  /*0040*/  LDCU UR4, c[0x0][0x3b8] ;  /* 0x00007700ff0477ac */ /* 0x000e220008000800 */
[----:B------:R-:W1:Y:S01]  /*0050*/  LDCU.64 UR8, c[0x0][0x358] ;  /* 0x00006b00ff0877ac */ /* 0x000e620008000a00 */
[----:B0-----:R-:W-:-:S09]  /*0060*/  UISETP.GE.AND UP0, UPT, UR4, 0x1, UPT ;  /* 0x000000010400788c */ /* 0x001fd2000bf06270 */
[----:B-1----:R-:W-:Y:S05]  /*0070*/  BRA.U !UP0, `(.L_x_37) ;  /* 0x0000000d08cc7547 */ /* 0x002fea000b800000 */
[----:B------:R-:W-:Y:S01]  /*0080*/  ULOP3.LUT UR4, UR4, 0x7, URZ, 0xc0, !UPT ;  /* 0x0000000704047892 */ /* 0x000fe2000f8ec0ff */
[----:B------:R-:W-:Y:S01]  /*0090*/  HFMA2 R2, -RZ, RZ, 0, 0 ;  /* 0x00000000ff027431 */ /* 0x000fe200000001ff */
[----:B------:R-:W-:Y:S02]  /*00a0*/  SHF.L.U32 R0, R0, 0x4, RZ ;  /* 0x0000000400007819 */ /* 0x000fe400000006ff */
[----:B------:R-:W-:-:S04]  /*00b0*/  UIADD3 UR4, UPT, UPT, UR4, -0x1, URZ ;  /* 0xffffffff04047890 */ /* 0x000fc8000fffe0ff */
[----:B------:R-:W-:-:S11]  /*00c0*/  UISETP.GE.U32.AND UP0, UPT, UR4, 0x3, UPT ;  /* 0x000000030400788c */ /* 0x000fd6000bf06070 */
.L_x_43:
[----:B0-----:R-:W0:Y:S01]  /*00d0*/  LDC.64 R4, c[0x0][0x3c8] ;  /* 0x0000f200ff047b82 */ /* 0x001e220000000a00 */
[----:B------:R-:W1:Y:S07]  /*00e0*/  LDCU UR4, c[0x0][0x3b8] ;  /* 0x00007700ff0477ac */ /* 0x000e6e0008000800 */
[----:B------:R-:W2:Y:S01]  /*00f0*/  LDC.64 R24, c[0x0][0x3a8] ;  /* 0x0000ea00ff187b82 */ /* 0x000ea20000000a00 */
[----:B0-----:R-:W-:-:S05]  /*0100*/  IMAD.WIDE.U32 R4, R2, 0x8, R4 ;  /* 0x0000000802047825 */ /* 0x001fca00078e0004 */
[----:B------:R0:W-:Y:S01]  /*0110*/  STG.E.64 desc[UR8][R4.64], RZ ;  /* 0x000000ff04007986 */ /* 0x0001e2000c101b08 */
[----:B--2---:R-:W-:-:S06]  /*0120*/  IMAD.WIDE.U32 R24, R2, 0x8, R24 ;  /* 0x0000000802187825 */ /* 0x004fcc00078e0018 */
[----:B------:R-:W5:Y:S01]  /*0130*/  LDG.E.64 R24, desc[UR8][R24.64] ;  /* 0x0000000818187981 */ /* 0x000f62000c1e1b00 */
[----:B-1----:R-:W-:Y:S01]  /*0140*/  UISETP.GE.U32.AND UP1, UPT, UR4, 0x10, UPT ;  /* 0x000000100400788c */ /* 0x002fe2000bf26070 */
[----:B------:R-:W-:-:S08]  /*0150*/  MOV R3, RZ ;  /* 0x000000ff00037202 */ /* 0x000fd00000000f00 */
[----:B0-----:R-:W-:Y:S05]  /*0160*/  BRA.U !UP1, `(.L_x_38) ;  /* 0x0000000509c87547 */ /* 0x001fea000b800000 */
[----:B------:R-:W0:Y:S01]  /*0170*/  LDCU.64 UR6, c[0x0][0x390] ;  /* 0x00007200ff0677ac */ /* 0x000e220008000a00 */
[----:B------:R-:W1:Y:S01]  /*0180*/  LDC R17, c[0x0][0x3c0] ;  /* 0x0000f000ff117b82 */ /* 0x000e620000000800 */
[----:B------:R-:W2:Y:S07]  /*0190*/  LDCU UR4, c[0x0][0x3b8] ;  /* 0x00007700ff0477ac */ /* 0x000eae0008000800 */
[----:B------:R-:W3:Y:S01]  /*01a0*/  LDC.64 R14, c[0x0][0x3a0] ;  /* 0x0000e800ff0e7b82 */ /* 0x000ee20000000a00 */
[----:B0-----:R-:W-:-:S04]  /*01b0*/  UIADD3 UR5, UP1, UPT, UR6, 0x40, URZ ;  /* 0x0000004006057890 */ /* 0x001fc8000ff3e0ff */
[----:B------:R-:W-:Y:S02]  /*01c0*/  UIADD3.X UR6, UPT, UPT, URZ, UR7, URZ, UP1, !UPT ;  /* 0x00000007ff067290 */ /* 0x000fe40008ffe4ff */
[----:B--2---:R-:W-:Y:S01]  /*01d0*/  ULOP3.LUT UR4, UR4, 0x7ffffff0, URZ, 0xc0, !UPT ;  /* 0x7ffffff004047892 */ /* 0x004fe2000f8ec0ff */
[----:B-1----:R-:W-:Y:S01]  /*01e0*/  IADD3 R28, PT, PT, R2, R17, RZ ;  /* 0x00000011021c7210 */ /* 0x002fe20007ffe0ff */
[C-C-:B------:R-:W-:Y:S01]  /*01f0*/  IMAD R5, R17.reuse, 0x3, R2.reuse ;  /* 0x0000000311057824 */ /* 0x140fe200078e0202 */
[CC--:B------:R-:W-:Y:S01]  /*0200*/  LEA R3, R17.reuse, R2.reuse, 0x1 ;  /* 0x0000000211037211 */ /* 0x0c0fe200078e08ff */
[C-C-:B------:R-:W-:Y:S01]  /*0210*/  IMAD R9, R17.reuse, 0x5, R2.reuse ;  /* 0x0000000511097824 */ /* 0x140fe200078e0202 */
[C---:B------:R-:W-:Y:S01]  /*0220*/  LEA R7, R17.reuse, R2, 0x2 ;  /* 0x0000000211077211 */ /* 0x040fe200078e10ff */
[C-C-:B------:R-:W-:Y:S01]  /*0230*/  IMAD R11, R17.reuse, 0x6, R2.reuse ;  /* 0x00000006110b7824 */ /* 0x140fe200078e0202 */
[----:B------:R-:W-:Y:S01]  /*0240*/  MOV R20, UR5 ;  /* 0x0000000500147c02 */ /* 0x000fe20008000f00 */
[C-C-:B------:R-:W-:Y:S01]  /*0250*/  IMAD R13, R17.reuse, 0x7, R2.reuse ;  /* 0x00000007110d7824 */ /* 0x140fe200078e0202 */
[----:B------:R-:W-:Y:S01]  /*0260*/  MOV R21, UR6 ;  /* 0x0000000600157c02 */ /* 0x000fe20008000f00 */
[C-C-:B------:R-:W-:Y:S01]  /*0270*/  IMAD R27, R17.reuse, 0x8, R2.reuse ;  /* 0x00000008111b7824 */ /* 0x140fe200078e0202 */
[----:B------:R-:W-:Y:S01]  /*0280*/  UIADD3 UR4, UPT, UPT, -UR4, URZ, URZ ;  /* 0x000000ff04047290 */ /* 0x000fe2000fffe1ff */
[----:B------:R-:W-:-:S02]  /*0290*/  IMAD R29, R17, 0x9, R2 ;  /* 0x00000009111d7824 */ /* 0x000fc400078e0202 */
[C-C-:B------:R-:W-:Y:S02]  /*02a0*/  IMAD R4, R17.reuse, 0xa, R2.reuse ;  /* 0x0000000a11047824 */ /* 0x140fe400078e0202 */
[C-C-:B------:R-:W-:Y:S02]  /*02b0*/  IMAD R6, R17.reuse, 0xb, R2.reuse ;  /* 0x0000000b11067824 */ /* 0x140fe400078e0202 */
[C-C-:B------:R-:W-:Y:S02]  /*02c0*/  IMAD R8, R17.reuse, 0xc, R2.reuse ;  /* 0x0000000c11087824 */ /* 0x140fe400078e0202 */
[C-C-:B------:R-:W-:Y:S02]  /*02d0*/  IMAD R10, R17.reuse, 0xd, R2.reuse ;  /* 0x0000000d110a7824 */ /* 0x140fe400078e0202 */
[C-C-:B------:R-:W-:Y:S02]  /*02e0*/  IMAD R12, R17.reuse, 0xe, R2.reuse ;  /* 0x0000000e110c7824 */ /* 0x140fe400078e0202 */
[----:B------:R-:W-:-:S02]  /*02f0*/  IMAD R26, R17, 0xf, R2 ;  /* 0x0000000f111a7824 */ /* 0x000fc400078e0202 */
[----:B---3--:R-:W-:-:S07]  /*0300*/  IMAD.WIDE.U32 R16, R2, 0x8, R14 ;  /* 0x0000000802107825 */ /* 0x008fce00078e000e */
.L_x_39:
[----:B------:R-:W-:Y:S01]  /*0310*/  MOV R18, R20 ;  /* 0x0000001400127202 */ /* 0x000fe20000000f00 */
[----:B------:R-:W2:Y:S01]  /*0320*/  LDG.E.64 R22, desc[UR8][R16.64] ;  /* 0x0000000810167981 */ /* 0x000ea2000c1e1b00 */
[----:B------:R-:W-:-:S05]  /*0330*/  MOV R19, R21 ;  /* 0x0000001500137202 */ /* 0x000fca0000000f00 */
[----:B------:R-:W2:Y:S02]  /*0340*/  LDG.E.64 R20, desc[UR8][R18.64+-0x40] ;  /* 0xffffc00812147981 */ /* 0x000ea4000c1e1b00 */
[----:B--2--5:R-:W-:Y:S01]  /*0350*/  DFMA R22, R20, R22, R24 ;  /* 0x000000161416722b */ /* 0x024fe20000000018 */
[--C-:B------:R-:W-:Y:S01]  /*0360*/  IMAD.WIDE.U32 R24, R28, 0x8, R14.reuse ;  /* 0x000000081c187825 */ /* 0x100fe200078e000e */
[----:B------:R-:W2:Y:S05]  /*0370*/  LDG.E.64 R20, desc[UR8][R18.64+-0x38] ;  /* 0xffffc80812147981 */ /* 0x000eaa000c1e1b00 */
[----:B------:R-:W2:Y:S02]  /*0380*/  LDG.E.64 R24, desc[UR8][R24.64] ;  /* 0x0000000818187981 */ /* 0x000ea4000c1e1b00 */
[----:B--2---:R-:W-:Y:S01]  /*0390*/  DFMA R24, R20, R24, R22 ;  /* 0x000000181418722b */ /* 0x004fe20000000016 */
[----:B------:R-:W-:-:S05]  /*03a0*/  IMAD.WIDE.U32 R20, R3, 0x8, R14 ;  /* 0x0000000803147825 */ /* 0x000fca00078e000e */
[----:B------:R-:W2:Y:S04]  /*03b0*/  LDG.E.64 R22, desc[UR8][R20.64] ;  /* 0x0000000814167981 */ /* 0x000ea8000c1e1b00 */
[----:B------:R-:W2:Y:S02]  /*03c0*/  LDG.E.64 R20, desc[UR8][R18.64+-0x30] ;  /* 0xffffd00812147981 */ /* 0x000ea4000c1e1b00 */
[----:B--2---:R-:W-:Y:S01]  /*03d0*/  DFMA R22, R20, R22, R24 ;  /* 0x000000161416722b */ /* 0x004fe20000000018 */
[--C-:B------:R-:W-:Y:S01]  /*03e0*/  IMAD.WIDE.U32 R24, R5, 0x8, R14.reuse ;  /* 0x0000000805187825 */ /* 0x100fe200078e000e */
[----:B------:R-:W2:Y:S05]  /*03f0*/  LDG.E.64 R20, desc[UR8][R18.64+-0x28] ;  /* 0xffffd80812147981 */ /* 0x000eaa000c1e1b00 */
[----:B------:R-:W2:Y:S02]  /*0400*/  LDG.E.64 R24, desc[UR8][R24.64] ;  /* 0x0000000818187981 */ /* 0x000ea4000c1e1b00 */
[----:B--2---:R-:W-:Y:S01]  /*0410*/  DFMA R24, R20, R24, R22 ;  /* 0x000000181418722b */ /* 0x004fe20000000016 */
        /* <DEDUP_REMOVED lines=42> */
[----:B------:R-:W2:Y:S01]  /*06c0*/  LDG.E.64 R20, desc[UR8][R20.64] ;  /* 0x0000000814147981 */ /* 0x000ea2000c1e1b00 */
[----:B------:R-:W-:Y:S01]  /*06d0*/  UIADD3 UR4, UPT, UPT, UR4, 0x10, URZ ;  /* 0x0000001004047890 */ /* 0x000fe2000fffe0ff */
[----:B--2---:R-:W-:Y:S01]  /*06e0*/  DFMA R20, R22, R20, R24 ;  /* 0x000000141614722b */ /* 0x004fe20000000018 */
[----:B------:R-:W-:Y:S01]  /*06f0*/  IMAD.WIDE.U32 R22, R26, 0x8, R14 ;  /* 0x000000081a167825 */ /* 0x000fe200078e000e */
[----:B------:R-:W2:Y:S05]  /*0700*/  LDG.E.64 R24, desc[UR8][R18.64+0x38] ;  /* 0x0000380812187981 */ /* 0x000eaa000c1e1b00 */
[----:B------:R-:W2:Y:S01]  /*0710*/  LDG.E.64 R22, desc[UR8][R22.64] ;  /* 0x0000000816167981 */ /* 0x000ea2000c1e1b00 */
[----:B------:R-:W-:Y:S01]  /*0720*/  UISETP.NE.AND UP1, UPT, UR4, URZ, UPT ;  /* 0x000000ff0400728c */ /* 0x000fe2000bf25270 */
[C---:B------:R-:W-:Y:S01]  /*0730*/  IMAD.IADD R28, R0.reuse, 0x1, R28 ;  /* 0x00000001001c7824 */ /* 0x040fe200078e021c */
[C---:B------:R-:W-:Y:S01]  /*0740*/  IADD3 R3, PT, PT, R0.reuse, R3, RZ ;  /* 0x0000000300037210 */ /* 0x040fe20007ffe0ff */
[C---:B------:R-:W-:Y:S01]  /*0750*/  IMAD.IADD R13, R0.reuse, 0x1, R13 ;  /* 0x00000001000d7824 */ /* 0x040fe200078e020d */
[C---:B------:R-:W-:Y:S01]  /*0760*/  IADD3 R5, PT, PT, R0.reuse, R5, RZ ;  /* 0x0000000500057210 */ /* 0x040fe20007ffe0ff */
[C---:B------:R-:W-:Y:S01]  /*0770*/  IMAD.IADD R10, R0.reuse, 0x1, R10 ;  /* 0x00000001000a7824 */ /* 0x040fe200078e020a */
[C---:B------:R-:W-:Y:S01]  /*0780*/  IADD3 R7, PT, PT, R0.reuse, R7, RZ ;  /* 0x0000000700077210 */ /* 0x040fe20007ffe0ff */
[C---:B------:R-:W-:Y:S01]  /*0790*/  IMAD.WIDE.U32 R16, R0.reuse, 0x8, R16 ;  /* 0x0000000800107825 */ /* 0x040fe200078e0010 */
[----:B------:R-:W-:-:S02]  /*07a0*/  IADD3 R9, PT, PT, R0, R9, RZ ;  /* 0x0000000900097210 */ /* 0x000fc40007ffe0ff */
[C---:B------:R-:W-:Y:S02]  /*07b0*/  IADD3 R11, PT, PT, R0.reuse, R11, RZ ;  /* 0x0000000b000b7210 */ /* 0x040fe40007ffe0ff */
[C---:B------:R-:W-:Y:S02]  /*07c0*/  IADD3 R27, PT, PT, R0.reuse, R27, RZ ;  /* 0x0000001b001b7210 */ /* 0x040fe40007ffe0ff */
[C---:B------:R-:W-:Y:S02]  /*07d0*/  IADD3 R29, PT, PT, R0.reuse, R29, RZ ;  /* 0x0000001d001d7210 */ /* 0x040fe40007ffe0ff */
[C---:B------:R-:W-:Y:S02]  /*07e0*/  IADD3 R4, PT, PT, R0.reuse, R4, RZ ;  /* 0x0000000400047210 */ /* 0x040fe40007ffe0ff */
[C---:B------:R-:W-:Y:S02]  /*07f0*/  IADD3 R6, PT, PT, R0.reuse, R6, RZ ;  /* 0x0000000600067210 */ /* 0x040fe40007ffe0ff */
[----:B------:R-:W-:-:S02]  /*0800*/  IADD3 R8, PT, PT, R0, R8, RZ ;  /* 0x0000000800087210 */ /* 0x000fc40007ffe0ff */
[C---:B------:R-:W-:Y:S02]  /*0810*/  IADD3 R12, PT, PT, R0.reuse, R12, RZ ;  /* 0x0000000c000c7210 */ /* 0x040fe40007ffe0ff */
[----:B------:R-:W-:Y:S01]  /*0820*/  IADD3 R26, PT, PT, R0, R26, RZ ;  /* 0x0000001a001a7210 */ /* 0x000fe20007ffe0ff */
[----:B--2---:R-:W-:Y:S01]  /*0830*/  DFMA R24, R24, R22, R20 ;  /* 0x000000161818722b */ /* 0x004fe20000000014 */
[----:B------:R-:W-:-:S04]  /*0840*/  IADD3 R20, P0, PT, R18, 0x80, RZ ;  /* 0x0000008012147810 */ /* 0x000fc80007f1e0ff */
[----:B------:R-:W-:Y:S01]  /*0850*/  IADD3.X R21, PT, PT, RZ, R19, RZ, P0, !PT ;  /* 0x00000013ff157210 */ /* 0x000fe200007fe4ff */
[----:B------:R-:W-:Y:S08]  /*0860*/  BRA.U UP1, `(.L_x_39) ;  /* 0xfffffff901a87547 */ /* 0x000ff0000b83ffff */
[----:B------:R-:W0:Y:S02]  /*0870*/  LDC R3, c[0x0][0x3b8] ;  /* 0x0000ee00ff037b82 */ /* 0x000e240000000800 */
[----:B0-----:R-:W-:-:S07]  /*0880*/  LOP3.LUT R3, R3, 0x7ffffff0, RZ, 0xc0, !PT ;  /* 0x7ffffff003037812 */ /* 0x001fce00078ec0ff */
.L_x_38:
[----:B------:R-:W0:Y:S02]  /*0890*/  LDC R22, c[0x0][0x3b8] ;  /* 0x0000ee00ff167b82 */ /* 0x000e240000000800 */
[----:B0-----:R-:W-:-:S04]  /*08a0*/  LOP3.LUT R4, R22, 0xf, RZ, 0xc0, !PT ;  /* 0x0000000f16047812 */ /* 0x001fc800078ec0ff */
[----:B------:R-:W-:-:S13]  /*08b0*/  ISETP.NE.AND P0, PT, R4, RZ, PT ;  /* 0x000000ff0400720c */ /* 0x000fda0003f05270 */
[----:B------:R-:W-:Y:S05]  /*08c0*/  @!P0 BRA `(.L_x_40) ;  /* 0x0000000400988947 */ /* 0x000fea0003800000 */
[----:B------:R-:W-:Y:S02]  /*08d0*/  IADD3 R4, PT, PT, R4, -0x1, RZ ;  /* 0xffffffff04047810 */ /* 0x000fe40007ffe0ff */
[----:B------:R-:W-:Y:S02]  /*08e0*/  LOP3.LUT R5, R22, 0x7, RZ, 0xc0, !PT ;  /* 0x0000000716057812 */ /* 0x000fe400078ec0ff */
[----:B------:R-:W-:Y:S02]  /*08f0*/  ISETP.GE.U32.AND P0, PT, R4, 0x7, PT ;  /* 0x000000070400780c */ /* 0x000fe40003f06070 */
[----:B------:R-:W-:-:S11]  /*0900*/  ISETP.NE.AND P1, PT, R5, RZ, PT ;  /* 0x000000ff0500720c */ /* 0x000fd60003f25270 */
[----:B------:R-:W-:Y:S05]  /*0910*/  @!P0 BRA `(.L_x_41) ;  /* 0x0000000000b48947 */ /* 0x000fea0003800000 */
[----:B------:R-:W0:Y:S01]  /*0920*/  LDC.64 R8, c[0x0][0x3a0] ;  /* 0x0000e800ff087b82 */ /* 0x000e220000000a00 */
[----:B------:R-:W1:Y:S07]  /*0930*/  LDCU UR4, c[0x0][0x3c0] ;  /* 0x00007800ff0477ac */ /* 0x000e6e0008000800 */
[----:B------:R-:W2:Y:S01]  /*0940*/  LDC.64 R4, c[0x0][0x390] ;  /* 0x0000e400ff047b82 */ /* 0x000ea20000000a00 */
[----:B-1----:R-:W-:-:S04]  /*0950*/  IMAD R7, R3, UR4, R2 ;  /* 0x0000000403077c24 */ /* 0x002fc8000f8e0202 */
[----:B0-----:R-:W-:-:S06]  /*0960*/  IMAD.WIDE.U32 R18, R7, 0x8, R8 ;  /* 0x0000000807127825 */ /* 0x001fcc00078e0008 */
[----:B------:R-:W3:Y:S01]  /*0970*/  LDG.E.64 R18, desc[UR8][R18.64] ;  /* 0x0000000812127981 */ /* 0x000ee2000c1e1b00 */
[----:B--2---:R-:W-:-:S05]  /*0980*/  IMAD.WIDE.U32 R4, R3, 0x8, R4 ;  /* 0x0000000803047825 */ /* 0x004fca00078e0004 */
[----:B------:R-:W3:Y:S01]  /*0990*/  LDG.E.64 R20, desc[UR8][R4.64] ;  /* 0x0000000804147981 */ /* 0x000ee2000c1e1b00 */
[----:B------:R-:W-:-:S03]  /*09a0*/  IADD3 R7, PT, PT, R7, UR4, RZ ;  /* 0x0000000407077c10 */ /* 0x000fc6000fffe0ff */
[----:B------:R-:W2:Y:S02]  /*09b0*/  LDG.E.64 R14, desc[UR8][R4.64+0x8] ;  /* 0x00000808040e7981 */ /* 0x000ea4000c1e1b00 */
[C---:B------:R-:W-:Y:S01]  /*09c0*/  IMAD.WIDE.U32 R10, R7.reuse, 0x8, R8 ;  /* 0x00000008070a7825 */ /* 0x040fe200078e0008 */
[----:B------:R-:W-:-:S05]  /*09d0*/  IADD3 R7, PT, PT, R7, UR4, RZ ;  /* 0x0000000407077c10 */ /* 0x000fca000fffe0ff */
[----:B------:R-:W2:Y:S01]  /*09e0*/  LDG.E.64 R10, desc[UR8][R10.64] ;  /* 0x000000080a0a7981 */ /* 0x000ea2000c1e1b00 */
[----:B------:R-:W-:-:S04]  /*09f0*/  IMAD.WIDE.U32 R12, R7, 0x8, R8 ;  /* 0x00000008070c7825 */ /* 0x000fc800078e0008 */
[----:B------:R-:W-:Y:S02]  /*0a00*/  VIADD R23, R7, UR4 ;  /* 0x0000000407177c36 */ /* 0x000fe40008000000 */
[----:B------:R-:W4:Y:S02]  /*0a10*/  LDG.E.64 R6, desc[UR8][R4.64+0x10] ;  /* 0x0000100804067981 */ /* 0x000f24000c1e1b00 */
[----:B------:R-:W-:Y:S02]  /*0a20*/  IMAD.WIDE.U32 R16, R23, 0x8, R8 ;  /* 0x0000000817107825 */ /* 0x000fe400078e0008 */
[----:B------:R-:W4:Y:S04]  /*0a30*/  LDG.E.64 R12, desc[UR8][R12.64] ;  /* 0x000000080c0c7981 */ /* 0x000f28000c1e1b00 */
[----:B------:R-:W4:Y:S01]  /*0a40*/  LDG.E.64 R16, desc[UR8][R16.64] ;  /* 0x0000000810107981 */ /* 0x000f22000c1e1b00 */
[----:B---3-5:R-:W-:-:S03]  /*0a50*/  DFMA R20, R20, R18, R24 ;  /* 0x000000121414722b */ /* 0x028fc60000000018 */
[----:B------:R-:W3:Y:S01]  /*0a60*/  LDG.E.64 R18, desc[UR8][R4.64+0x18] ;  /* 0x0000180804127981 */ /* 0x000ee2000c1e1b00 */
[----:B------:R-:W-:-:S05]  /*0a70*/  IADD3 R23, PT, PT, R23, UR4, RZ ;  /* 0x0000000417177c10 */ /* 0x000fca000fffe0ff */
[C-C-:B------:R-:W-:Y:S01]  /*0a80*/  IMAD.WIDE.U32 R24, R23.reuse, 0x8, R8.reuse ;  /* 0x0000000817187825 */ /* 0x140fe200078e0008 */
[----:B------:R-:W-:Y:S01]  /*0a90*/  IADD3 R23, PT, PT, R23, UR4, RZ ;  /* 0x0000000417177c10 */ /* 0x000fe2000fffe0ff */
[----:B--2---:R-:W-:Y:S01]  /*0aa0*/  DFMA R10, R14, R10, R20 ;  /* 0x0000000a0e0a722b */ /* 0x004fe20000000014 */
[----:B------:R-:W2:Y:S03]  /*0ab0*/  LDG.E.64 R14, desc[UR8][R4.64+0x20] ;  /* 0x00002008040e7981 */ /* 0x000ea6000c1e1b00 */
[C---:B------:R-:W-:Y:S01]  /*0ac0*/  IMAD.WIDE.U32 R20, R23.reuse, 0x8, R8 ;  /* 0x0000000817147825 */ /* 0x040fe200078e0008 */
[----:B------:R-:W2:Y:S01]  /*0ad0*/  LDG.E.64 R24, desc[UR8][R24.64] ;  /* 0x0000000818187981 */ /* 0x000ea2000c1e1b00 */
[----:B------:R-:W-:-:S04]  /*0ae0*/  IADD3 R23, PT, PT, R23, UR4, RZ ;  /* 0x0000000417177c10 */ /* 0x000fc8000fffe0ff */
[----:B------:R-:W2:Y:S01]  /*0af0*/  LDG.E.64 R20, desc[UR8][R20.64] ;  /* 0x0000000814147981 */ /* 0x000ea2000c1e1b00 */
[----:B----4-:R-:W-:-:S03]  /*0b00*/  DFMA R6, R6, R12, R10 ;  /* 0x0000000c0606722b */ /* 0x010fc6000000000a */
[----:B------:R-:W4:Y:S01]  /*0b10*/  LDG.E.64 R10, desc[UR8][R4.64+0x28] ;  /* 0x00002808040a7981 */ /* 0x000f22000c1e1b00 */
[----:B------:R-:W-:-:S06]  /*0b20*/  IMAD.WIDE.U32 R12, R23, 0x8, R8 ;  /* 0x00000008170c7825 */ /* 0x000fcc00078e0008 */
[----:B------:R-:W4:Y:S01]  /*0b30*/  LDG.E.64 R12, desc[UR8][R12.64] ;  /* 0x000000080c0c7981 */ /* 0x000f22000c1e1b00 */
[----:B---3--:R-:W-:Y:S01]  /*0b40*/  DFMA R6, R18, R16, R6 ;  /* 0x000000101206722b */ /* 0x008fe20000000006 */
[----:B------:R-:W-:Y:S02]  /*0b50*/  IADD3 R19, PT, PT, R23, UR4, RZ ;  /* 0x0000000417137c10 */ /* 0x000fe4000fffe0ff */
[----:B------:R-:W3:Y:S03]  /*0b60*/  LDG.E.64 R16, desc[UR8][R4.64+0x30] ;  /* 0x0000300804107981 */ /* 0x000ee6000c1e1b00 */
[----:B------:R-:W-:Y:S02]  /*0b70*/  IMAD.WIDE.U32 R18, R19, 0x8, R8 ;  /* 0x0000000813127825 */ /* 0x000fe400078e0008 */
[----:B------:R-:W3:Y:S04]  /*0b80*/  LDG.E.64 R8, desc[UR8][R4.64+0x38] ;  /* 0x0000380804087981 */ /* 0x000ee8000c1e1b00 */
[----:B------:R-:W3:Y:S01]  /*0b90*/  LDG.E.64 R18, desc[UR8][R18.64] ;  /* 0x0000000812127981 */ /* 0x000ee2000c1e1b00 */
[----:B--2---:R-:W-:-:S08]  /*0ba0*/  DFMA R6, R14, R24, R6 ;  /* 0x000000180e06722b */ /* 0x004fd00000000006 */
[----:B----4-:R-:W-:Y:S01]  /*0bb0*/  DFMA R6, R10, R20, R6 ;  /* 0x000000140a06722b */ /* 0x010fe20000000006 */
[----:B------:R-:W-:-:S07]  /*0bc0*/  IADD3 R3, PT, PT, R3, 0x8, RZ ;  /* 0x0000000803037810 */ /* 0x000fce0007ffe0ff */
[----:B---3--:R-:W-:-:S08]  /*0bd0*/  DFMA R6, R16, R12, R6 ;  /* 0x0000000c1006722b */ /* 0x008fd00000000006 */
[----:B------:R-:W-:-:S11]  /*0be0*/  DFMA R24, R8, R18, R6 ;  /* 0x000000120818722b */ /* 0x000fd60000000006 */
.L_x_41:
[----:B------:R-:W-:Y:S05]  /*0bf0*/  @!P1 BRA `(.L_x_40) ;  /* 0x0000000000cc9947 */ /* 0x000fea0003800000 */
[----:B------:R-:W-:-:S04]  /*0c00*/  LOP3.LUT R22, R22, 0x3, RZ, 0xc0, !PT ;  /* 0x0000000316167812 */ /* 0x000fc800078ec0ff */
[----:B------:R-:W-:Y:S01]  /*0c10*/  ISETP.NE.AND P0, PT, R22, RZ, PT ;  /* 0x000000ff1600720c */ /* 0x000fe20003f05270 */
[----:B------:R-:W-:-:S12]  /*0c20*/  BRA.U !UP0, `(.L_x_42) ;  /* 0x0000000108647547 */ /* 0x000fd8000b800000 */
[----:B------:R-:W0:Y:S01]  /*0c30*/  LDC.64 R16, c[0x0][0x3a0] ;  /* 0x0000e800ff107b82 */ /* 0x000e220000000a00 */
[----:B------:R-:W1:Y:S07]  /*0c40*/  LDCU UR4, c[0x0][0x3c0] ;  /* 0x00007800ff0477ac */ /* 0x000e6e0008000800 */
[----:B------:R-:W2:Y:S01]  /*0c50*/  LDC.64 R18, c[0x0][0x390] ;  /* 0x0000e400ff127b82 */ /* 0x000ea20000000a00 */
[----:B-1----:R-:W-:-:S04]  /*0c60*/  IMAD R5, R3, UR4, R2 ;  /* 0x0000000403057c24 */ /* 0x002fc8000f8e0202 */
[----:B0-----:R-:W-:-:S04]  /*0c70*/  IMAD.WIDE.U32 R14, R5, 0x8, R16 ;  /* 0x00000008050e7825 */ /* 0x001fc800078e0010 */
[----:B------:R-:W-:Y:S02]  /*0c80*/  VIADD R5, R5, UR4 ;  /* 0x0000000405057c36 */ /* 0x000fe40008000000 */
[----:B------:R-:W3:Y:S01]  /*0c90*/  LDG.E.64 R14, desc[UR8][R14.64] ;  /* 0x000000080e0e7981 */ /* 0x000ee2000c1e1b00 */
[----:B--2---:R-:W-:-:S05]  /*0ca0*/  IMAD.WIDE.U32 R18, R3, 0x8, R18 ;  /* 0x0000000803127825 */ /* 0x004fca00078e0012 */
[----:B------:R-:W3:Y:S01]  /*0cb0*/  LDG.E.64 R12, desc[UR8][R18.64] ;  /* 0x00000008120c7981 */ /* 0x000ee2000c1e1b00 */
[C-C-:B------:R-:W-:Y:S01]  /*0cc0*/  IMAD.WIDE.U32 R10, R5.reuse, 0x8, R16.reuse ;  /* 0x00000008050a7825 */ /* 0x140fe200078e0010 */
[----:B------:R-:W-:Y:S02]  /*0cd0*/  IADD3 R5, PT, PT, R5, UR4, RZ ;  /* 0x0000000405057c10 */ /* 0x000fe4000fffe0ff */
[----:B------:R-:W2:Y:S04]  /*0ce0*/  LDG.E.64 R8, desc[UR8][R18.64+0x8] ;  /* 0x0000080812087981 */ /* 0x000ea8000c1e1b00 */
[----:B------:R-:W2:Y:S01]  /*0cf0*/  LDG.E.64 R10, desc[UR8][R10.64] ;  /* 0x000000080a0a7981 */ /* 0x000ea2000c1e1b00 */
[C---:B------:R-:W-:Y:S01]  /*0d00*/  IMAD.WIDE.U32 R6, R5.reuse, 0x8, R16 ;  /* 0x0000000805067825 */ /* 0x040fe200078e0010 */
[----:B------:R-:W-:-:S02]  /*0d10*/  IADD3 R21, PT, PT, R5, UR4, RZ ;  /* 0x0000000405157c10 */ /* 0x000fc4000fffe0ff */
[----:B------:R-:W4:Y:S04]  /*0d20*/  LDG.E.64 R4, desc[UR8][R18.64+0x10] ;  /* 0x0000100812047981 */ /* 0x000f28000c1e1b00 */
[----:B------:R-:W4:Y:S01]  /*0d30*/  LDG.E.64 R6, desc[UR8][R6.64] ;  /* 0x0000000806067981 */ /* 0x000f22000c1e1b00 */
[----:B------:R-:W-:-:S03]  /*0d40*/  IMAD.WIDE.U32 R20, R21, 0x8, R16 ;  /* 0x0000000815147825 */ /* 0x000fc600078e0010 */
[----:B------:R-:W4:Y:S04]  /*0d50*/  LDG.E.64 R16, desc[UR8][R18.64+0x18] ;  /* 0x0000180812107981 */ /* 0x000f28000c1e1b00 */
[----:B------:R-:W4:Y:S01]  /*0d60*/  LDG.E.64 R20, desc[UR8][R20.64] ;  /* 0x0000000814147981 */ /* 0x000f22000c1e1b00 */
[----:B------:R-:W-:Y:S01]  /*0d70*/  IADD3 R3, PT, PT, R3, 0x4, RZ ;  /* 0x0000000403037810 */ /* 0x000fe20007ffe0ff */
[----:B---3-5:R-:W-:-:S08]  /*0d80*/  DFMA R12, R12, R14, R24 ;  /* 0x0000000e0c0c722b */ /* 0x028fd00000000018 */
[----:B--2---:R-:W-:-:S08]  /*0d90*/  DFMA R8, R8, R10, R12 ;  /* 0x0000000a0808722b */ /* 0x004fd0000000000c */
[----:B----4-:R-:W-:-:S08]  /*0da0*/  DFMA R4, R4, R6, R8 ;  /* 0x000000060404722b */ /* 0x010fd00000000008 */
[----:B------:R-:W-:-:S11]  /*0db0*/  DFMA R24, R16, R20, R4 ;  /* 0x000000141018722b */ /* 0x000fd60000000004 */
.L_x_42:
[----:B------:R-:W-:Y:S05]  /*0dc0*/  @!P0 BRA `(.L_x_40) ;  /* 0x0000000000588947 */ /* 0x000fea0003800000 */
[----:B------:R-:W0:Y:S08]  /*0dd0*/  LDC R12, c[0x0][0x3c0] ;  /* 0x0000f000ff0c7b82 */ /* 0x000e300000000800 */
[----:B------:R-:W1:Y:S08]  /*0de0*/  LDC.64 R4, c[0x0][0x3a0] ;  /* 0x0000e800ff047b82 */ /* 0x000e700000000a00 */
[----:B------:R-:W2:Y:S01]  /*0df0*/  LDC.64 R6, c[0x0][0x390] ;  /* 0x0000e400ff067b82 */ /* 0x000ea20000000a00 */
[----:B0-----:R-:W-:-:S04]  /*0e00*/  IMAD R13, R3, R12, R2 ;  /* 0x0000000c030d7224 */ /* 0x001fc800078e0202 */
[----:B-1----:R-:W-:-:S06]  /*0e10*/  IMAD.WIDE.U32 R10, R13, 0x8, R4 ;  /* 0x000000080d0a7825 */ /* 0x002fcc00078e0004 */
[----:B------:R-:W3:Y:S01]  /*0e20*/  LDG.E.64 R10, desc[UR8][R10.64] ;  /* 0x000000080a0a7981 */ /* 0x000ee2000c1e1b00 */
[----:B--2---:R-:W-:-:S05]  /*0e30*/  IMAD.WIDE.U32 R6, R3, 0x8, R6 ;  /* 0x0000000803067825 */ /* 0x004fca00078e0006 */
[----:B------:R-:W3:Y:S01]  /*0e40*/  LDG.E.64 R8, desc[UR8][R6.64] ;  /* 0x0000000806087981 */ /* 0x000ee2000c1e1b00 */
[----:B------:R-:W-:Y:S01]  /*0e50*/  ISETP.NE.AND P0, PT, R22, 0x1, PT ;  /* 0x000000011600780c */ /* 0x000fe20003f05270 */
[----:B---3-5:R-:W-:-:S12]  /*0e60*/  DFMA R24, R8, R10, R24 ;  /* 0x0000000a0818722b */ /* 0x028fd80000000018 */
[----:B------:R-:W-:Y:S05]  /*0e70*/  @!P0 BRA `(.L_x_40) ;  /* 0x00000000002c8947 */ /* 0x000fea0003800000 */
[----:B------:R-:W-:Y:S01]  /*0e80*/  ISETP.NE.AND P0, PT, R22, 0x2, PT ;  /* 0x000000021600780c */ /* 0x000fe20003f05270 */
[----:B------:R-:W2:Y:S01]  /*0e90*/  LDG.E.64 R8, desc[UR8][R6.64+0x8] ;  /* 0x0000080806087981 */ /* 0x000ea2000c1e1b00 */
[----:B------:R-:W-:-:S05]  /*0ea0*/  IADD3 R13, PT, PT, R13, R12, RZ ;  /* 0x0000000c0d0d7210 */ /* 0x000fca0007ffe0ff */
[----:B------:R-:W-:-:S06]  /*0eb0*/  IMAD.WIDE.U32 R10, R13, 0x8, R4 ;  /* 0x000000080d0a7825 */ /* 0x000fcc00078e0004 */
[----:B------:R-:W-:Y:S01]  /*0ec0*/  @P0 IADD3 R13, PT, PT, R13, R12, RZ ;  /* 0x0000000c0d0d0210 */ /* 0x000fe20007ffe0ff */
[----:B------:R-:W2:Y:S04]  /*0ed0*/  LDG.E.64 R10, desc[UR8][R10.64] ;  /* 0x000000080a0a7981 */ /* 0x000ea8000c1e1b00 */
[----:B------:R-:W-:Y:S02]  /*0ee0*/  @P0 IMAD.WIDE.U32 R12, R13, 0x8, R4 ;  /* 0x000000080d0c0825 */ /* 0x000fe400078e0004 */
[----:B------:R-:W3:Y:S04]  /*0ef0*/  @P0 LDG.E.64 R4, desc[UR8][R6.64+0x10] ;  /* 0x0000100806040981 */ /* 0x000ee8000c1e1b00 */
[----:B------:R-:W3:Y:S01]  /*0f00*/  @P0 LDG.E.64 R12, desc[UR8][R12.64] ;  /* 0x000000080c0c0981 */ /* 0x000ee2000c1e1b00 */
[----:B--2---:R-:W-:-:S08]  /*0f10*/  DFMA R24, R8, R10, R24 ;  /* 0x0000000a0818722b */ /* 0x004fd00000000018 */
[----:B---3--:R-:W-:-:S11]  /*0f20*/  @P0 DFMA R24, R4, R12, R24 ;  /* 0x0000000c0418022b */ /* 0x008fd60000000018 */
.L_x_40:
[----:B------:R-:W0:Y:S01]  /*0f30*/  LDC.64 R4, c[0x0][0x3c8] ;  /* 0x0000f200ff047b82 */ /* 0x000e220000000a00 */
[----:B------:R-:W1:Y:S01]  /*0f40*/  LDCU UR4, c[0x0][0x3c0] ;  /* 0x00007800ff0477ac */ /* 0x000e620008000800 */
[C---:B0-----:R-:W-:Y:S01]  /*0f50*/  IMAD.WIDE.U32 R4, R2.reuse, 0x8, R4 ;  /* 0x0000000802047825 */ /* 0x041fe200078e0004 */
[----:B------:R-:W-:-:S04]  /*0f60*/  IADD3 R2, PT, PT, R2, 0x1, RZ ;  /* 0x0000000102027810 */ /* 0x000fc80007ffe0ff */
[----:B-1----:R-:W-:Y:S01]  /*0f70*/  ISETP.NE.AND P0, PT, R2, UR4, PT ;  /* 0x0000000402007c0c */ /* 0x002fe2000bf05270 */
[----:B-----5:R0:W-:-:S12]  /*0f80*/  STG.E.64 desc[UR8][R4.64], R24 ;  /* 0x0000001804007986 */ /* 0x0201d8000c101b08 */
[----:B------:R-:W-:Y:S05]  /*0f90*/  @!P0 EXIT ;  /* 0x000000000000894d */ /* 0x000fea0003800000 */
[----:B------:R-:W-:Y:S05]  /*0fa0*/  BRA `(.L_x_43) ;  /* 0xfffffff000487947 */ /* 0x000fea000383ffff */
.L_x_37:
[C---:B------:R-:W-:Y:S01]  /*0fb0*/  VIADD R2, R0.reuse, 0xffffffff ;  /* 0xffffffff00027836 */ /* 0x040fe20000000000 */
[----:B------:R-:W-:Y:S02]  /*0fc0*/  LOP3.LUT R16, R0, 0xf, RZ, 0xc0, !PT ;  /* 0x0000000f00107812 */ /* 0x000fe400078ec0ff */
[----:B------:R-:W-:Y:S02]  /*0fd0*/  MOV R6, RZ ;  /* 0x000000ff00067202 */ /* 0x000fe40000000f00 */
[----:B------:R-:W-:Y:S02]  /*0fe0*/  ISETP.GE.U32.AND P1, PT, R2, 0xf, PT ;  /* 0x0000000f0200780c */ /* 0x000fe40003f26070 */
[----:B------:R-:W-:-:S11]  /*0ff0*/  ISETP.NE.AND P0, PT, R16, RZ, PT ;  /* 0x000000ff1000720c */ /* 0x000fd60003f05270 */
[----:B------:R-:W-:Y:S05]  /*1000*/  @!P1 BRA `(.L_x_44) ;  /* 0x0000000000e49947 */ /* 0x000fea0003800000 */
[----:B------:R-:W-:Y:S01]  /*1010*/  HFMA2 R7, -RZ, RZ, 0, 0 ;  /* 0x00000000ff077431 */ /* 0x000fe200000001ff */
[----:B------:R-:W-:-:S07]  /*1020*/  LOP3.LUT R6, R0, 0x7ffffff0, RZ, 0xc0, !PT ;  /* 0x7ffffff000067812 */ /* 0x000fce00078ec0ff */
.L_x_45:
[----:B0-----:R-:W0:Y:S08]  /*1030*/  LDC.64 R2, c[0x0][0x3c8] ;  /* 0x0000f200ff027b82 */ /* 0x001e300000000a00 */
[----:B------:R-:W1:Y:S01]  /*1040*/  LDC.64 R4, c[0x0][0x3a8] ;  /* 0x0000ea00ff047b82 */ /* 0x000e620000000a00 */
[----:B0-----:R-:W-:-:S05]  /*1050*/  IMAD.WIDE.U32 R2, R7, 0x8, R2 ;  /* 0x0000000807027825 */ /* 0x001fca00078e0002 */
[----:B------:R-:W-:Y:S01]  /*1060*/  STG.E.64 desc[UR8][R2.64], RZ ;  /* 0x000000ff02007986 */ /* 0x000fe2000c101b08 */
[----:B-1----:R-:W-:-:S05]  /*1070*/  IMAD.WIDE.U32 R4, R7, 0x8, R4 ;  /* 0x0000000807047825 */ /* 0x002fca00078e0004 */
[----:B------:R-:W2:Y:S04]  /*1080*/  LDG.E.64 R8, desc[UR8][R4.64] ;  /* 0x0000000804087981 */ /* 0x000ea8000c1e1b00 */
[----:B------:R-:W-:Y:S04]  /*1090*/  STG.E.64 desc[UR8][R2.64+0x8], RZ ;  /* 0x000008ff02007986 */ /* 0x000fe8000c101b08 */
[----:B--2---:R0:W-:Y:S04]  /*10a0*/  STG.E.64 desc[UR8][R2.64], R8 ;  /* 0x0000000802007986 */ /* 0x0041e8000c101b08 */
[----:B------:R-:W2:Y:S04]  /*10b0*/  LDG.E.64 R10, desc[UR8][R4.64+0x8] ;  /* 0x00000808040a7981 */ /* 0x000ea8000c1e1b00 */
[----:B------:R-:W-:Y:S04]  /*10c0*/  STG.E.64 desc[UR8][R2.64+0x10], RZ ;  /* 0x000010ff02007986 */ /* 0x000fe8000c101b08 */
[----:B--2---:R1:W-:Y:S04]  /*10d0*/  STG.E.64 desc[UR8][R2.64+0x8], R10 ;  /* 0x0000080a02007986 */ /* 0x0043e8000c101b08 */
[----:B------:R-:W2:Y:S04]  /*10e0*/  LDG.E.64 R12, desc[UR8][R4.64+0x10] ;  /* 0x00001008040c7981 */ /* 0x000ea8000c1e1b00 */
[----:B------:R-:W-:Y:S04]  /*10f0*/  STG.E.64 desc[UR8][R2.64+0x18], RZ ;  /* 0x000018ff02007986 */ /* 0x000fe8000c101b08 */
[----:B--2---:R2:W-:Y:S04]  /*1100*/  STG.E.64 desc[UR8][R2.64+0x10], R12 ;  /* 0x0000100c02007986 */ /* 0x0045e8000c101b08 */
[----:B------:R-:W3:Y:S04]  /*1110*/  LDG.E.64 R14, desc[UR8][R4.64+0x18] ;  /* 0x00001808040e7981 */ /* 0x000ee8000c1e1b00 */
[----:B------:R-:W-:Y:S04]  /*1120*/  STG.E.64 desc[UR8][R2.64+0x20], RZ ;  /* 0x000020ff02007986 */ /* 0x000fe8000c101b08 */
[----:B---3--:R3:W-:Y:S04]  /*1130*/  STG.E.64 desc[UR8][R2.64+0x18], R14 ;  /* 0x0000180e02007986 */ /* 0x0087e8000c101b08 */
[----:B0-----:R-:W4:Y:S04]  /*1140*/  LDG.E.64 R8, desc[UR8][R4.64+0x20] ;  /* 0x0000200804087981 */ /* 0x001f28000c1e1b00 */
[----:B------:R-:W-:Y:S04]  /*1150*/  STG.E.64 desc[UR8][R2.64+0x28], RZ ;  /* 0x000028ff02007986 */ /* 0x000fe8000c101b08 */
[----:B----4-:R0:W-:Y:S04]  /*1160*/  STG.E.64 desc[UR8][R2.64+0x20], R8 ;  /* 0x0000200802007986 */ /* 0x0101e8000c101b08 */
[----:B-1----:R-:W4:Y:S04]  /*1170*/  LDG.E.64 R10, desc[UR8][R4.64+0x28] ;  /* 0x00002808040a7981 */ /* 0x002f28000c1e1b00 */
[----:B------:R-:W-:Y:S04]  /*1180*/  STG.E.64 desc[UR8][R2.64+0x30], RZ ;  /* 0x000030ff02007986 */ /* 0x000fe8000c101b08 */
[----:B----4-:R1:W-:Y:S04]  /*1190*/  STG.E.64 desc[UR8][R2.64+0x28], R10 ;  /* 0x0000280a02007986 */ /* 0x0103e8000c101b08 */
[----:B--2---:R-:W2:Y:S04]  /*11a0*/  LDG.E.64 R12, desc[UR8][R4.64+0x30] ;  /* 0x00003008040c7981 */ /* 0x004ea8000c1e1b00 */
[----:B------:R-:W-:Y:S04]  /*11b0*/  STG.E.64 desc[UR8][R2.64+0x38], RZ ;  /* 0x000038ff02007986 */ /* 0x000fe8000c101b08 */
[----:B--2---:R2:W-:Y:S04]  /*11c0*/  STG.E.64 desc[UR8][R2.64+0x30], R12 ;  /* 0x0000300c02007986 */ /* 0x0045e8000c101b08 */
[----:B---3--:R-:W3:Y:S04]  /*11d0*/  LDG.E.64 R14, desc[UR8][R4.64+0x38] ;  /* 0x00003808040e7981 */ /* 0x008ee8000c1e1b00 */
        /* <DEDUP_REMOVED lines=15> */
[----:B------:R0:W-:Y:S04]  /*12d0*/  STG.E.64 desc[UR8][R2.64+0x68], RZ ;  /* 0x000068ff02007986 */ /* 0x0001e8000c101b08 */
[----:B----4-:R0:W-:Y:S04]  /*12e0*/  STG.E.64 desc[UR8][R2.64+0x60], R8 ;  /* 0x0000600802007986 */ /* 0x0101e8000c101b08 */
[----:B-1----:R-:W4:Y:S04]  /*12f0*/  LDG.E.64 R10, desc[UR8][R4.64+0x68] ;  /* 0x00006808040a7981 */ /* 0x002f28000c1e1b00 */
[----:B------:R0:W-:Y:S04]  /*1300*/  STG.E.64 desc[UR8][R2.64+0x70], RZ ;  /* 0x000070ff02007986 */ /* 0x0001e8000c101b08 */
[----:B----4-:R0:W-:Y:S04]  /*1310*/  STG.E.64 desc[UR8][R2.64+0x68], R10 ;  /* 0x0000680a02007986 */ /* 0x0101e8000c101b08 */
[----:B--2---:R-:W2:Y:S04]  /*1320*/  LDG.E.64 R12, desc[UR8][R4.64+0x70] ;  /* 0x00007008040c7981 */ /* 0x004ea8000c1e1b00 */
[----:B------:R0:W-:Y:S01]  /*1330*/  STG.E.64 desc[UR8][R2.64+0x78], RZ ;  /* 0x000078ff02007986 */ /* 0x0001e2000c101b08 */
[----:B------:R-:W-:-:S04]  /*1340*/  IADD3 R7, PT, PT, R7, 0x10, RZ ;  /* 0x0000001007077810 */ /* 0x000fc80007ffe0ff */
[----:B------:R-:W-:Y:S01]  /*1350*/  ISETP.NE.AND P1, PT, R7, R6, PT ;  /* 0x000000060700720c */ /* 0x000fe20003f25270 */
[----:B--2---:R0:W-:Y:S04]  /*1360*/  STG.E.64 desc[UR8][R2.64+0x70], R12 ;  /* 0x0000700c02007986 */ /* 0x0041e8000c101b08 */
[----:B---3--:R-:W2:Y:S04]  /*1370*/  LDG.E.64 R14, desc[UR8][R4.64+0x78] ;  /* 0x00007808040e7981 */ /* 0x008ea8000c1e1b00 */
[----:B--2---:R0:W-:Y:S04]  /*1380*/  STG.E.64 desc[UR8][R2.64+0x78], R14 ;  /* 0x0000780e02007986 */ /* 0x0041e8000c101b08 */
[----:B------:R-:W-:Y:S05]  /*1390*/  @P1 BRA `(.L_x_45) ;  /* 0xfffffffc00241947 */ /* 0x000fea000383ffff */
.L_x_44:
[----:B------:R-:W-:Y:S05]  /*13a0*/  @!P0 EXIT ;  /* 0x000000000000894d */ /* 0x000fea0003800000 */
[----:B------:R-:W-:Y:S02]  /*13b0*/  ISETP.GE.U32.AND P0, PT, R16, 0x8, PT ;  /* 0x000000081000780c */ /* 0x000fe40003f06070 */
[----:B------:R-:W-:-:S04]  /*13c0*/  LOP3.LUT R7, R0, 0x7, RZ, 0xc0, !PT ;  /* 0x0000000700077812 */ /* 0x000fc800078ec0ff */
[----:B------:R-:W-:-:S07]  /*13d0*/  ISETP.NE.AND P1, PT, R7, RZ, PT ;  /* 0x000000ff0700720c */ /* 0x000fce0003f25270 */
[----:B------:R-:W-:Y:S06]  /*13e0*/  @!P0 BRA `(.L_x_46) ;  /* 0x0000000000748947 */ /* 0x000fec0003800000 */
        /* <DEDUP_REMOVED lines=24> */
[----:B------:R0:W-:Y:S04]  /*1570*/  STG.E.64 desc[UR8][R2.64+0x38], RZ ;  /* 0x000038ff02007986 */ /* 0x0001e8000c101b08 */
[----:B--2---:R0:W-:Y:S04]  /*1580*/  STG.E.64 desc[UR8][R2.64+0x30], R12 ;  /* 0x0000300c02007986 */ /* 0x0041e8000c101b08 */
[----:B---3--:R-:W2:Y:S01]  /*1590*/  LDG.E.64 R14, desc[UR8][R4.64+0x38] ;  /* 0x00003808040e7981 */ /* 0x008ea2000c1e1b00 */
[----:B------:R-:W-:-:S03]  /*15a0*/  IADD3 R6, PT, PT, R6, 0x8, RZ ;  /* 0x0000000806067810 */ /* 0x000fc60007ffe0ff */
[----:B--2---:R0:W-:Y:S04]  /*15b0*/  STG.E.64 desc[UR8][R2.64+0x38], R14 ;  /* 0x0000380e02007986 */ /* 0x0041e8000c101b08 */
.L_x_46:
        /* <DEDUP_REMOVED lines=8> */
[----:B------:R2:W-:Y:S01]  /*1640*/  STG.E.64 desc[UR8][R12.64], RZ ;  /* 0x000000ff0c007986 */ /* 0x0005e2000c101b08 */
[----:B-1----:R-:W-:-:S05]  /*1650*/  IMAD.WIDE.U32 R14, R6, 0x8, R4 ;  /* 0x00000008060e7825 */ /* 0x002fca00078e0004 */
[----:B------:R-:W3:Y:S04]  /*1660*/  LDG.E.64 R2, desc[UR8][R14.64] ;  /* 0x000000080e027981 */ /* 0x000ee8000c1e1b00 */
[----:B------:R2:W-:Y:S04]  /*1670*/  STG.E.64 desc[UR8][R12.64+0x8], RZ ;  /* 0x000008ff0c007986 */ /* 0x0005e8000c101b08 */
[----:B---3--:R2:W-:Y:S04]  /*1680*/  STG.E.64 desc[UR8][R12.64], R2 ;  /* 0x000000020c007986 */ /* 0x0085e8000c101b08 */
[----:B------:R-:W3:Y:S04]  /*1690*/  LDG.E.64 R4, desc[UR8][R14.64+0x8] ;  /* 0x000008080e047981 */ /* 0x000ee8000c1e1b00 */
[----:B------:R2:W-:Y:S04]  /*16a0*/  STG.E.64 desc[UR8][R12.64+0x10], RZ ;  /* 0x000010ff0c007986 */ /* 0x0005e8000c101b08 */
[----:B---3--:R2:W-:Y:S04]  /*16b0*/  STG.E.64 desc[UR8][R12.64+0x8], R4 ;  /* 0x000008040c007986 */ /* 0x0085e8000c101b08 */
[----:B------:R-:W3:Y:S04]  /*16c0*/  LDG.E.64 R8, desc[UR8][R14.64+0x10] ;  /* 0x000010080e087981 */ /* 0x000ee8000c1e1b00 */
[----:B------:R2:W-:Y:S04]  /*16d0*/  STG.E.64 desc[UR8][R12.64+0x18], RZ ;  /* 0x000018ff0c007986 */ /* 0x0005e8000c101b08 */
[----:B---3--:R2:W-:Y:S04]  /*16e0*/  STG.E.64 desc[UR8][R12.64+0x10], R8 ;  /* 0x000010080c007986 */ /* 0x0085e8000c101b08 */
[----:B------:R-:W3:Y:S01]  /*16f0*/  LDG.E.64 R10, desc[UR8][R14.64+0x18] ;  /* 0x000018080e0a7981 */ /* 0x000ee2000c1e1b00 */
[----:B------:R-:W-:-:S03]  /*1700*/  IADD3 R6, PT, PT, R6, 0x4, RZ ;  /* 0x0000000406067810 */ /* 0x000fc60007ffe0ff */
[----:B---3--:R2:W-:Y:S04]  /*1710*/  STG.E.64 desc[UR8][R12.64+0x18], R10 ;  /* 0x0000180a0c007986 */ /* 0x0085e8000c101b08 */
.L_x_47:
[----:B------:R-:W-:Y:S05]  /*1720*/  @!P1 EXIT ;  /* 0x000000000000994d */ /* 0x000fea0003800000 */
[----:B0-2---:R-:W0:Y:S01]  /*1730*/  LDC.64 R8, c[0x0][0x3c8] ;  /* 0x0000f200ff087b82 */ /* 0x005e220000000a00 */
[----:B------:R-:W-:-:S07]  /*1740*/  UMOV UR4, URZ ;  /* 0x000000ff00047c82 */ /* 0x000fce0008000000 */
[----:B------:R-:W1:Y:S02]  /*1750*/  LDC.64 R10, c[0x0][0x3a8] ;  /* 0x0000ea00ff0a7b82 */ /* 0x000e640000000a00 */
.L_x_48:
[----:B0-2---:R-:W-:-:S04]  /*1760*/  IMAD.WIDE.U32 R2, R6, 0x8, R8 ;  /* 0x0000000806027825 */ /* 0x005fc800078e0008 */
[C---:B-1----:R-:W-:Y:S01]  /*1770*/  IMAD.WIDE.U32 R4, R6.reuse, 0x8, R10 ;  /* 0x0000000806047825 */ /* 0x042fe200078e000a */
[----:B------:R2:W-:Y:S05]  /*1780*/  STG.E.64 desc[UR8][R2.64], RZ ;  /* 0x000000ff02007986 */ /* 0x0005ea000c101b08 */
[----:B------:R-:W3:Y:S01]  /*1790*/  LDG.E.64 R4, desc[UR8][R4.64] ;  /* 0x0000000804047981 */ /* 0x000ee2000c1e1b00 */
[----:B------:R-:W-:Y:S01]  /*17a0*/  UIADD3 UR4, UPT, UPT, UR4, 0x1, URZ ;  /* 0x0000000104047890 */ /* 0x000fe2000fffe0ff */
[----:B------:R-:W-:-:S05]  /*17b0*/  IADD3 R6, PT, PT, R6, 0x1, RZ ;  /* 0x0000000106067810 */ /* 0x000fca0007ffe0ff */
[----:B------:R-:W-:Y:S01]  /*17c0*/  ISETP.NE.AND P0, PT, R0, UR4, PT ;  /* 0x0000000400007c0c */ /* 0x000fe2000bf05270 */
[----:B---3--:R2:W-:-:S12]  /*17d0*/  STG.E.64 desc[UR8][R2.64], R4 ;  /* 0x0000000402007986 */ /* 0x0085d8000c101b08 */
[----:B------:R-:W-:Y:S05]  /*17e0*/  @P0 BRA `(.L_x_48) ;  /* 0xfffffffc00dc0947 */ /* 0x000fea000383ffff */
[----:B------:R-:W-:Y:S05]  /*17f0*/  EXIT ;  /* 0x000000000000794d */ /* 0x000fea0003800000 */
.L_x_49:
        /* <DEDUP_REMOVED lines=16> */
.L_x_74:


//--------------------- .text._Z13forwardFeedP1PdS_S_S_S_S_S_iiiiS_ --------------------------
	.section	.text._Z13forwardFeedP1PdS_S_S_S_S_S_iiiiS_,"ax",@progbits
	.align	128
        .global         _Z13forwardFeedP1PdS_S_S_S_S_S_iiiiS_
        .type           _Z13forwardFeedP1PdS_S_S_S_S_S_iiiiS_,@function
        .size           _Z13forwardFeedP1PdS_S_S_S_S_S_iiiiS_,(.L_x_75 - _Z13forwardFeedP1PdS_S_S_S_S_S_iiiiS_)
        .other          _Z13forwardFeedP1PdS_S_S_S_S_S_iiiiS_,@"STO_CUDA_ENTRY STV_DEFAULT"
_Z13forwardFeedP1PdS_S_S_S_S_S_iiiiS_:
.text._Z13forwardFeedP1PdS_S_S_S_S_S_iiiiS_:
[----:B------:R-:W-:Y:S08]  /*0000*/  LDC R1, c[0x0][0x37c] ;  /* 0x0000df00ff017b82 */ /* 0x000ff00000000800 */
[----:B------:R-:W0:Y:S02]  /*0010*/  LDC R0, c[0x0][0x3b8] ;  /* 0x0000ee00ff007b82 */ /* 0x000e240000000800 */
[----:B0-----:R-:W-:-:S13]  /*0020*/  ISETP.GE.AND P0, PT, R0, 0x1, PT ;  /* 0x000000010000780c */ /* 0x001fda0003f06270 */
[----:B------:R-:W-:Y:S05]  /*0030*/  @!P0 EXIT ;  /* 0x000000000000894d */ /* 0x000fea0003800000 */
[----:B------:R-:W0:Y:S01]  /*0040*/  LDC R5, c[0x0][0x3bc] ;  /* 0x0000ef00ff057b82 */ /* 0x000e220000000800 */
[----:B------:R-:W1:Y:S01]  /*0050*/  LDCU.64 UR6, c[0x0][0x358] ;  /* 0x00006b00ff0677ac */ /* 0x000e620008000a00 */
[----:B0-----:R-:W-:-:S13]  /*0060*/  ISETP.GE.AND P0, PT, R5, 0x1, PT ;  /* 0x000000010500780c */ /* 0x001fda0003f06270 */
[----:B-1----:R-:W-:Y:S05]  /*0070*/  @!P0 BRA `(.L_x_50) ;  /* 0x0000000800dc8947 */ /* 0x002fea0003800000 */
[----:B------:R-:W0:Y:S01]  /*0080*/  LDCU UR4, c[0x0][0x3c4] ;  /* 0x00007880ff0477ac */ /* 0x000e220008000800 */
[C---:B------:R-:W-:Y:S01]  /*0090*/  LOP3.LUT R0, R5.reuse, 0xf, RZ, 0xc0, !PT ;  /* 0x0000000f05007812 */ /* 0x040fe200078ec0ff */
[----:B------:R-:W-:Y:S01]  /*00a0*/  IMAD.MOV.U32 R4, RZ, RZ, RZ ;  /* 0x000000ffff047224 */ /* 0x000fe200078e00ff */
[C---:B------:R-:W-:Y:S02]  /*00b0*/  LOP3.LUT R2, R5.reuse, 0x7, RZ, 0xc0, !PT ;  /* 0x0000000705027812 */ /* 0x040fe400078ec0ff */
[C---:B------:R-:W-:Y:S01]  /*00c0*/  LOP3.LUT R3, R5.reuse, 0x3, RZ, 0xc0, !PT ;  /* 0x0000000305037812 */ /* 0x040fe200078ec0ff */
[----:B0-----:R-:W-:-:S07]  /*00d0*/  IMAD R5, R5, UR4, RZ ;  /* 0x0000000405057c24 */ /* 0x001fce000f8e02ff */
.L_x_56:
[----:B------:R-:W0:Y:S01]  /*00e0*/  LDC.64 R6, c[0x0][0x3c8] ;  /* 0x0000f200ff067b82 */ /* 0x000e220000000a00 */
[----:B------:R-:W1:Y:S07]  /*00f0*/  LDCU UR5, c[0x0][0x3bc] ;  /* 0x00007780ff0577ac */ /* 0x000e6e0008000800 */
[----:B------:R-:W2:Y:S01]  /*0100*/  LDC.64 R22, c[0x0][0x3b0] ;  /* 0x0000ec00ff167b82 */ /* 0x000ea20000000a00 */
[----:B0-----:R-:W-:-:S05]  /*0110*/  IMAD.WIDE.U32 R6, R4, 0x8, R6 ;  /* 0x0000000804067825 */ /* 0x001fca00078e0006 */
[----:B------:R0:W-:Y:S01]  /*0120*/  STG.E.64 desc[UR6][R6.64], RZ ;  /* 0x000000ff06007986 */ /* 0x0001e2000c101b06 */
[----:B--2---:R-:W-:-:S06]  /*0130*/  IMAD.WIDE.U32 R22, R4, 0x8, R22 ;  /* 0x0000000804167825 */ /* 0x004fcc00078e0016 */
[----:B------:R-:W5:Y:S01]  /*0140*/  LDG.E.64 R22, desc[UR6][R22.64] ;  /* 0x0000000616167981 */ /* 0x000f62000c1e1b00 */
[----:B-1----:R-:W-:Y:S02]  /*0150*/  UISETP.GE.U32.AND UP0, UPT, UR5, 0x10, UPT ;  /* 0x000000100500788c */ /* 0x002fe4000bf06070 */
[----:B------:R-:W-:Y:S01]  /*0160*/  IMAD R28, R4, UR5, RZ ;  /* 0x00000005041c7c24 */ /* 0x000fe2000f8e02ff */
[----:B------:R-:W-:-:S06]  /*0170*/  UMOV UR4, URZ ;  /* 0x000000ff00047c82 */ /* 0x000fcc0008000000 */
[----:B0-----:R-:W-:Y:S05]  /*0180*/  BRA.U !UP0, `(.L_x_51) ;  /* 0x0000000508047547 */ /* 0x001fea000b800000 */
[----:B------:R-:W0:Y:S01]  /*0190*/  LDC.64 R8, c[0x0][0x388] ;  /* 0x0000e200ff087b82 */ /* 0x000e220000000a00 */
[----:B------:R-:W-:Y:S01]  /*01a0*/  ULOP3.LUT UR4, UR5, 0x7ffffff0, URZ, 0xc0, !UPT ;  /* 0x7ffffff005047892 */ /* 0x000fe2000f8ec0ff */
[----:B------:R-:W-:-:S03]  /*01b0*/  IMAD.MOV.U32 R26, RZ, RZ, R5 ;  /* 0x000000ffff1a7224 */ /* 0x000fc600078e0005 */
[----:B------:R-:W-:Y:S01]  /*01c0*/  UIADD3 UR5, UPT, UPT, -UR4, URZ, URZ ;  /* 0x000000ff04057290 */ /* 0x000fe2000fffe1ff */
[----:B0-----:R-:W-:-:S03]  /*01d0*/  IMAD.WIDE.U32 R8, R28, 0x8, R8 ;  /* 0x000000081c087825 */ /* 0x001fc600078e0008 */
[----:B------:R-:W-:-:S05]  /*01e0*/  IADD3 R12, P0, PT, R8, 0x40, RZ ;  /* 0x00000040080c7810 */ /* 0x000fca0007f1e0ff */
[----:B------:R-:W-:-:S08]  /*01f0*/  IMAD.X R13, RZ, RZ, R9, P0 ;  /* 0x000000ffff0d7224 */ /* 0x000fd000000e0609 */
.L_x_52:
[----:B------:R-:W0:Y:S01]  /*0200*/  LDC.64 R24, c[0x0][0x380] ;  /* 0x0000e000ff187b82 */ /* 0x000e220000000a00 */
[----:B------:R-:W-:Y:S01]  /*0210*/  IMAD.MOV.U32 R8, RZ, RZ, R12 ;  /* 0x000000ffff087224 */ /* 0x000fe200078e000c */
[----:B------:R-:W-:-:S05]  /*0220*/  MOV R9, R13 ;  /* 0x0000000d00097202 */ /* 0x000fca0000000f00 */
[----:B------:R-:W2:Y:S04]  /*0230*/  LDG.E.64 R12, desc[UR6][R8.64+-0x40] ;  /* 0xffffc006080c7981 */ /* 0x000ea8000c1e1b00 */
[----:B------:R-:W3:Y:S04]  /*0240*/  LDG.E.64 R14, desc[UR6][R8.64+-0x38] ;  /* 0xffffc806080e7981 */ /* 0x000ee8000c1e1b00 */
[----:B------:R-:W4:Y:S04]  /*0250*/  LDG.E.64 R18, desc[UR6][R8.64+-0x28] ;  /* 0xffffd80608127981 */ /* 0x000f28000c1e1b00 */
[----:B------:R-:W4:Y:S01]  /*0260*/  LDG.E.64 R20, desc[UR6][R8.64+0x20] ;  /* 0x0000200608147981 */ /* 0x000f22000c1e1b00 */
[----:B0-----:R-:W-:-:S05]  /*0270*/  IMAD.WIDE R24, R26, 0x8, R24 ;  /* 0x000000081a187825 */ /* 0x001fca00078e0218 */
[----:B------:R-:W2:Y:S04]  /*0280*/  LDG.E.64 R16, desc[UR6][R24.64] ;  /* 0x0000000618107981 */ /* 0x000ea8000c1e1b00 */
[----:B------:R-:W3:Y:S01]  /*0290*/  LDG.E.64 R10, desc[UR6][R24.64+0x8] ;  /* 0x00000806180a7981 */ /* 0x000ee2000c1e1b00 */
[----:B--2--5:R-:W-:-:S03]  /*02a0*/  DFMA R22, R16, R12, R22 ;  /* 0x0000000c1016722b */ /* 0x024fc60000000016 */
[----:B------:R-:W2:Y:S04]  /*02b0*/  LDG.E.64 R16, desc[UR6][R8.64+-0x30] ;  /* 0xffffd00608107981 */ /* 0x000ea8000c1e1b00 */
[----:B------:R-:W2:Y:S01]  /*02c0*/  LDG.E.64 R12, desc[UR6][R24.64+0x10] ;  /* 0x00001006180c7981 */ /* 0x000ea2000c1e1b00 */
[----:B---3--:R-:W-:-:S03]  /*02d0*/  DFMA R14, R10, R14, R22 ;  /* 0x0000000e0a0e722b */ /* 0x008fc60000000016 */
[----:B------:R-:W4:Y:S04]  /*02e0*/  LDG.E.64 R10, desc[UR6][R24.64+0x18] ;  /* 0x00001806180a7981 */ /* 0x000f28000c1e1b00 */
[----:B------:R-:W3:Y:S01]  /*02f0*/  LDG.E.64 R22, desc[UR6][R24.64+0x78] ;  /* 0x0000780618167981 */ /* 0x000ee2000c1e1b00 */
[----:B--2---:R-:W-:-:S03]  /*0300*/  DFMA R16, R12, R16, R14 ;  /* 0x000000100c10722b */ /* 0x004fc6000000000e */
[----:B------:R-:W2:Y:S04]  /*0310*/  LDG.E.64 R14, desc[UR6][R8.64+-0x20] ;  /* 0xffffe006080e7981 */ /* 0x000ea8000c1e1b00 */
[----:B------:R-:W2:Y:S01]  /*0320*/  LDG.E.64 R12, desc[UR6][R24.64+0x20] ;  /* 0x00002006180c7981 */ /* 0x000ea2000c1e1b00 */
[----:B----4-:R-:W-:-:S03]  /*0330*/  DFMA R18, R10, R18, R16 ;  /* 0x000000120a12722b */ /* 0x010fc60000000010 */
[----:B------:R-:W4:Y:S04]  /*0340*/  LDG.E.64 R16, desc[UR6][R8.64+-0x18] ;  /* 0xffffe80608107981 */ /* 0x000f28000c1e1b00 */
[----:B------:R-:W4:Y:S01]  /*0350*/  LDG.E.64 R10, desc[UR6][R24.64+0x28] ;  /* 0x00002806180a7981 */ /* 0x000f22000c1e1b00 */
        /* <DEDUP_REMOVED lines=20> */
[----:B------:R-:W3:Y:S01]  /*04a0*/  LDG.E.64 R18, desc[UR6][R8.64+0x38] ;  /* 0x0000380608127981 */ /* 0x000ee2000c1e1b00 */
[----:B----4-:R-:W-:-:S03]  /*04b0*/  DFMA R16, R10, R16, R12 ;  /* 0x000000100a10722b */ /* 0x010fc6000000000c */
[----:B------:R-:W4:Y:S04]  /*04c0*/  LDG.E.64 R10, desc[UR6][R8.64+0x28] ;  /* 0x00002806080a7981 */ /* 0x000f28000c1e1b00 */
[----:B------:R-:W4:Y:S01]  /*04d0*/  LDG.E.64 R12, desc[UR6][R24.64+0x68] ;  /* 0x00006806180c7981 */ /* 0x000f22000c1e1b00 */
[----:B--2---:R-:W-:-:S03]  /*04e0*/  DFMA R20, R14, R20, R16 ;  /* 0x000000140e14722b */ /* 0x004fc60000000010 */
[----:B------:R-:W2:Y:S04]  /*04f0*/  LDG.E.64 R14, desc[UR6][R8.64+0x30] ;  /* 0x00003006080e7981 */ /* 0x000ea8000c1e1b00 */
[----:B------:R-:W2:Y:S01]  /*0500*/  LDG.E.64 R16, desc[UR6][R24.64+0x70] ;  /* 0x0000700618107981 */ /* 0x000ea2000c1e1b00 */
[----:B------:R-:W-:Y:S01]  /*0510*/  UIADD3 UR5, UPT, UPT, UR5, 0x10, URZ ;  /* 0x0000001005057890 */ /* 0x000fe2000fffe0ff */
[----:B----4-:R-:W-:-:S03]  /*0520*/  DFMA R10, R12, R10, R20 ;  /* 0x0000000a0c0a722b */ /* 0x010fc60000000014 */
[----:B------:R-:W-:Y:S01]  /*0530*/  UISETP.NE.AND UP0, UPT, UR5, URZ, UPT ;  /* 0x000000ff0500728c */ /* 0x000fe2000bf05270 */
[----:B------:R-:W-:Y:S01]  /*0540*/  IADD3 R12, P0, PT, R8, 0x80, RZ ;  /* 0x00000080080c7810 */ /* 0x000fe20007f1e0ff */
[----:B------:R-:W-:-:S04]  /*0550*/  VIADD R26, R26, 0x10 ;  /* 0x000000101a1a7836 */ /* 0x000fc80000000000 */
[----:B------:R-:W-:Y:S01]  /*0560*/  IMAD.X R13, RZ, RZ, R9, P0 ;  /* 0x000000ffff0d7224 */ /* 0x000fe200000e0609 */
[----:B--2---:R-:W-:-:S08]  /*0570*/  DFMA R10, R16, R14, R10 ;  /* 0x0000000e100a722b */ /* 0x004fd0000000000a */
[----:B---3--:R-:W-:Y:S01]  /*0580*/  DFMA R22, R22, R18, R10 ;  /* 0x000000121616722b */ /* 0x008fe2000000000a */
[----:B------:R-:W-:Y:S10]  /*0590*/  BRA.U UP0, `(.L_x_52) ;  /* 0xfffffffd00187547 */ /* 0x000ff4000b83ffff */
.L_x_51:
[----:B------:R-:W-:-:S13]  /*05a0*/  ISETP.NE.AND P0, PT, R0, RZ, PT ;  /* 0x000000ff0000720c */ /* 0x000fda0003f05270 */
[----:B------:R-:W-:Y:S05]  /*05b0*/  @!P0 BRA `(.L_x_53) ;  /* 0x0000000400748947 */ /* 0x000fea0003800000 */
[----:B------:R-:W-:Y:S01]  /*05c0*/  VIADD R8, R0, 0xffffffff ;  /* 0xffffffff00087836 */ /* 0x000fe20000000000 */
[----:B------:R-:W-:-:S04]  /*05d0*/  ISETP.NE.AND P0, PT, R2, RZ, PT ;  /* 0x000000ff0200720c */ /* 0x000fc80003f05270 */
[----:B------:R-:W-:-:S13]  /*05e0*/  ISETP.GE.U32.AND P1, PT, R8, 0x7, PT ;  /* 0x000000070800780c */ /* 0x000fda0003f26070 */
[----:B------:R-:W-:Y:S05]  /*05f0*/  @!P1 BRA `(.L_x_54) ;  /* 0x0000000000909947 */ /* 0x000fea0003800000 */
[----:B------:R-:W0:Y:S01]  /*0600*/  LDC.64 R18, c[0x0][0x388] ;  /* 0x0000e200ff127b82 */ /* 0x000e220000000a00 */
[----:B------:R-:W-:Y:S01]  /*0610*/  IADD3 R9, PT, PT, R5, UR4, RZ ;  /* 0x0000000405097c10 */ /* 0x000fe2000fffe0ff */
[----:B------:R-:W-:-:S06]  /*0620*/  VIADD R13, R28, UR4 ;  /* 0x000000041c0d7c36 */ /* 0x000fcc0008000000 */
[----:B------:R-:W1:Y:S01]  /*0630*/  LDC.64 R10, c[0x0][0x380] ;  /* 0x0000e000ff0a7b82 */ /* 0x000e620000000a00 */
[----:B0-----:R-:W-:-:S06]  /*0640*/  IMAD.WIDE.U32 R18, R13, 0x8, R18 ;  /* 0x000000080d127825 */ /* 0x001fcc00078e0012 */
[----:B------:R-:W2:Y:S01]  /*0650*/  LDG.E.64 R18, desc[UR6][R18.64] ;  /* 0x0000000612127981 */ /* 0x000ea2000c1e1b00 */
[----:B-1----:R-:W-:Y:S02]  /*0660*/  IMAD.WIDE R10, R9, 0x8, R10 ;  /* 0x00000008090a7825 */ /* 0x002fe400078e020a */
[----:B------:R-:W0:Y:S03]  /*0670*/  LDC.64 R8, c[0x0][0x388] ;  /* 0x0000e200ff087b82 */ /* 0x000e260000000a00 */
[----:B------:R-:W2:Y:S01]  /*0680*/  LDG.E.64 R24, desc[UR6][R10.64] ;  /* 0x000000060a187981 */ /* 0x000ea2000c1e1b00 */
[----:B------:R-:W-:-:S03]  /*0690*/  IADD3 R12, P1, PT, R28, UR4, RZ ;  /* 0x000000041c0c7c10 */ /* 0x000fc6000ff3e0ff */
[----:B------:R-:W3:Y:S02]  /*06a0*/  LDG.E.64 R14, desc[UR6][R10.64+0x10] ;  /* 0x000010060a0e7981 */ /* 0x000ee4000c1e1b00 */
[----:B------:R-:W-:Y:S02]  /*06b0*/  IMAD.X R13, RZ, RZ, RZ, P1 ;  /* 0x000000ffff0d7224 */ /* 0x000fe400008e06ff */
[----:B------:R-:W4:Y:S01]  /*06c0*/  LDG.E.64 R26, desc[UR6][R10.64+0x38] ;  /* 0x000038060a1a7981 */ /* 0x000f22000c1e1b00 */
[----:B0-----:R-:W-:-:S04]  /*06d0*/  LEA R8, P1, R12, R8, 0x3 ;  /* 0x000000080c087211 */ /* 0x001fc800078218ff */
[----:B------:R-:W-:Y:S02]  /*06e0*/  LEA.HI.X R9, R12, R9, R13, 0x3, P1 ;  /* 0x000000090c097211 */ /* 0x000fe400008f1c0d */
[----:B------:R-:W3:Y:S04]  /*06f0*/  LDG.E.64 R12, desc[UR6][R10.64+0x8] ;  /* 0x000008060a0c7981 */ /* 0x000ee8000c1e1b00 */
[----:B------:R-:W3:Y:S04]  /*0700*/  LDG.E.64 R16, desc[UR6][R8.64+0x8] ;  /* 0x0000080608107981 */ /* 0x000ee8000c1e1b00 */
[----:B------:R-:W4:Y:S01]  /*0710*/  LDG.E.64 R20, desc[UR6][R8.64+0x10] ;  /* 0x0000100608147981 */ /* 0x000f22000c1e1b00 */
[----:B--2--5:R-:W-:-:S03]  /*0720*/  DFMA R22, R24, R18, R22 ;  /* 0x000000121816722b */ /* 0x024fc60000000016 */
[----:B------:R-:W2:Y:S04]  /*0730*/  LDG.E.64 R18, desc[UR6][R10.64+0x18] ;  /* 0x000018060a127981 */ /* 0x000ea8000c1e1b00 */
[----:B------:R-:W2:Y:S01]  /*0740*/  LDG.E.64 R24, desc[UR6][R8.64+0x18] ;  /* 0x0000180608187981 */ /* 0x000ea2000c1e1b00 */
[----:B---3--:R-:W-:-:S03]  /*0750*/  DFMA R16, R12, R16, R22 ;  /* 0x000000100c10722b */ /* 0x008fc60000000016 */
[----:B------:R-:W3:Y:S04]  /*0760*/  LDG.E.64 R22, desc[UR6][R10.64+0x20] ;  /* 0x000020060a167981 */ /* 0x000ee8000c1e1b00 */
[----:B------:R-:W3:Y:S01]  /*0770*/  LDG.E.64 R12, desc[UR6][R8.64+0x20] ;  /* 0x00002006080c7981 */ /* 0x000ee2000c1e1b00 */
[----:B----4-:R-:W-:-:S03]  /*0780*/  DFMA R20, R14, R20, R16 ;  /* 0x000000140e14722b */ /* 0x010fc60000000010 */
[----:B------:R-:W4:Y:S04]  /*0790*/  LDG.E.64 R14, desc[UR6][R10.64+0x28] ;  /* 0x000028060a0e7981 */ /* 0x000f28000c1e1b00 */
[----:B------:R-:W4:Y:S01]  /*07a0*/  LDG.E.64 R16, desc[UR6][R8.64+0x28] ;  /* 0x0000280608107981 */ /* 0x000f22000c1e1b00 */
[----:B--2---:R-:W-:-:S03]  /*07b0*/  DFMA R24, R18, R24, R20 ;  /* 0x000000181218722b */ /* 0x004fc60000000014 */
[----:B------:R-:W2:Y:S04]  /*07c0*/  LDG.E.64 R18, desc[UR6][R10.64+0x30] ;  /* 0x000030060a127981 */ /* 0x000ea8000c1e1b00 */
[----:B------:R-:W2:Y:S04]  /*07d0*/  LDG.E.64 R20, desc[UR6][R8.64+0x30] ;  /* 0x0000300608147981 */ /* 0x000ea8000c1e1b00 */
[----:B------:R-:W2:Y:S01]  /*07e0*/  LDG.E.64 R8, desc[UR6][R8.64+0x38] ;  /* 0x0000380608087981 */ /* 0x000ea2000c1e1b00 */
[----:B---3--:R-:W-:-:S08]  /*07f0*/  DFMA R12, R22, R12, R24 ;  /* 0x0000000c160c722b */ /* 0x008fd00000000018 */
[----:B----4-:R-:W-:Y:S01]  /*0800*/  DFMA R12, R14, R16, R12 ;  /* 0x000000100e0c722b */ /* 0x010fe2000000000c */
[----:B------:R-:W-:-:S07]  /*0810*/  UIADD3 UR4, UPT, UPT, UR4, 0x8, URZ ;  /* 0x0000000804047890 */ /* 0x000fce000fffe0ff */
[----:B--2---:R-:W-:-:S08]  /*0820*/  DFMA R12, R18, R20, R12 ;  /* 0x00000014120c722b */ /* 0x004fd0000000000c */
[----:B------:R-:W-:-:S11]  /*0830*/  DFMA R22, R26, R8, R12 ;  /* 0x000000081a16722b */ /* 0x000fd6000000000c */
.L_x_54:
[----:B------:R-:W-:Y:S05]  /*0840*/  @!P0 BRA `(.L_x_53) ;  /* 0x0000000000d08947 */ /* 0x000fea0003800000 */
[----:B------:R-:W-:Y:S01]  /*0850*/  VIADD R8, R2, 0xffffffff ;  /* 0xffffffff02087836 */ /* 0x000fe20000000000 */
[----:B------:R-:W-:-:S04]  /*0860*/  ISETP.NE.AND P0, PT, R3, RZ, PT ;  /* 0x000000ff0300720c */ /* 0x000fc80003f05270 */
[----:B------:R-:W-:-:S13]  /*0870*/  ISETP.GE.U32.AND P1, PT, R8, 0x3, PT ;  /* 0x000000030800780c */ /* 0x000fda0003f26070 */
[----:B------:R-:W-:Y:S05]  /*0880*/  @!P1 BRA `(.L_x_55) ;  /* 0x0000000000609947 */ /* 0x000fea0003800000 */
[----:B------:R-:W0:Y:S01]  /*0890*/  LDC.64 R10, c[0x0][0x388] ;  /* 0x0000e200ff0a7b82 */ /* 0x000e220000000a00 */
[----:B------:R-:W-:Y:S01]  /*08a0*/  IADD3 R13, PT, PT, R5, UR4, RZ ;  /* 0x00000004050d7c10 */ /* 0x000fe2000fffe0ff */
[C---:B------:R-:W-:Y:S01]  /*08b0*/  VIADD R21, R28.reuse, UR4 ;  /* 0x000000041c157c36 */ /* 0x040fe20008000000 */
[----:B------:R-:W-:-:S05]  /*08c0*/  IADD3 R12, P1, PT, R28, UR4, RZ ;  /* 0x000000041c0c7c10 */ /* 0x000fca000ff3e0ff */
[----:B------:R-:W1:Y:S08]  /*08d0*/  LDC.64 R8, c[0x0][0x380] ;  /* 0x0000e000ff087b82 */ /* 0x000e700000000a00 */
[----:B------:R-:W2:Y:S01]  /*08e0*/  LDC.64 R24, c[0x0][0x388] ;  /* 0x0000e200ff187b82 */ /* 0x000ea20000000a00 */
[----:B0-----:R-:W-:-:S04]  /*08f0*/  IMAD.WIDE.U32 R20, R21, 0x8, R10 ;  /* 0x0000000815147825 */ /* 0x001fc800078e000a */
[----:B------:R-:W-:Y:S02]  /*0900*/  IMAD.X R10, RZ, RZ, RZ, P1 ;  /* 0x000000ffff0a7224 */ /* 0x000fe400008e06ff */
[----:B------:R-:W3:Y:S01]  /*0910*/  LDG.E.64 R20, desc[UR6][R20.64] ;  /* 0x0000000614147981 */ /* 0x000ee2000c1e1b00 */
[----:B-1----:R-:W-:-:S05]  /*0920*/  IMAD.WIDE R8, R13, 0x8, R8 ;  /* 0x000000080d087825 */ /* 0x002fca00078e0208 */
[----:B------:R-:W3:Y:S01]  /*0930*/  LDG.E.64 R18, desc[UR6][R8.64] ;  /* 0x0000000608127981 */ /* 0x000ee2000c1e1b00 */
[----:B--2---:R-:W-:-:S03]  /*0940*/  LEA R24, P1, R12, R24, 0x3 ;  /* 0x000000180c187211 */ /* 0x004fc600078218ff */
[----:B------:R-:W2:Y:S01]  /*0950*/  LDG.E.64 R14, desc[UR6][R8.64+0x8] ;  /* 0x00000806080e7981 */ /* 0x000ea2000c1e1b00 */
[----:B------:R-:W-:-:S03]  /*0960*/  LEA.HI.X R25, R12, R25, R10, 0x3, P1 ;  /* 0x000000190c197211 */ /* 0x000fc600008f1c0a */
[----:B------:R-:W4:Y:S04]  /*0970*/  LDG.E.64 R10, desc[UR6][R8.64+0x10] ;  /* 0x00001006080a7981 */ /* 0x000f28000c1e1b00 */
[----:B------:R-:W2:Y:S04]  /*0980*/  LDG.E.64 R16, desc[UR6][R24.64+0x8] ;  /* 0x0000080618107981 */ /* 0x000ea8000c1e1b00 */
[----:B------:R-:W4:Y:S04]  /*0990*/  LDG.E.64 R12, desc[UR6][R24.64+0x10] ;  /* 0x00001006180c7981 */ /* 0x000f28000c1e1b00 */
[----:B------:R-:W4:Y:S04]  /*09a0*/  LDG.E.64 R8, desc[UR6][R8.64+0x18] ;  /* 0x0000180608087981 */ /* 0x000f28000c1e1b00 */
[----:B------:R-:W4:Y:S01]  /*09b0*/  LDG.E.64 R26, desc[UR6][R24.64+0x18] ;  /* 0x00001806181a7981 */ /* 0x000f22000c1e1b00 */
[----:B------:R-:W-:Y:S01]  /*09c0*/  UIADD3 UR4, UPT, UPT, UR4, 0x4, URZ ;  /* 0x0000000404047890 */ /* 0x000fe2000fffe0ff */
[----:B---3-5:R-:W-:-:S08]  /*09d0*/  DFMA R18, R18, R20, R22 ;  /* 0x000000141212722b */ /* 0x028fd00000000016 */
[----:B--2---:R-:W-:-:S08]  /*09e0*/  DFMA R14, R14, R16, R18 ;  /* 0x000000100e0e722b */ /* 0x004fd00000000012 */
[----:B----4-:R-:W-:-:S08]  /*09f0*/  DFMA R10, R10, R12, R14 ;  /* 0x0000000c0a0a722b */ /* 0x010fd0000000000e */
[----:B------:R-:W-:-:S11]  /*0a00*/  DFMA R22, R8, R26, R10 ;  /* 0x0000001a0816722b */ /* 0x000fd6000000000a */
.L_x_55:
[----:B------:R-:W-:Y:S05]  /*0a10*/  @!P0 BRA `(.L_x_53) ;  /* 0x00000000005c8947 */ /* 0x000fea0003800000 */
[----:B------:R-:W0:Y:S01]  /*0a20*/  LDC.64 R12, c[0x0][0x388] ;  /* 0x0000e200ff0c7b82 */ /* 0x000e220000000a00 */
[----:B------:R-:W-:Y:S01]  /*0a30*/  IADD3 R15, PT, PT, R28, UR4, RZ ;  /* 0x000000041c0f7c10 */ /* 0x000fe2000fffe0ff */
[----:B------:R-:W-:-:S06]  /*0a40*/  VIADD R11, R5, UR4 ;  /* 0x00000004050b7c36 */ /* 0x000fcc0008000000 */
[----:B------:R-:W1:Y:S01]  /*0a50*/  LDC.64 R8, c[0x0][0x380] ;  /* 0x0000e000ff087b82 */ /* 0x000e620000000a00 */
[----:B0-----:R-:W-:-:S06]  /*0a60*/  IMAD.WIDE.U32 R12, R15, 0x8, R12 ;  /* 0x000000080f0c7825 */ /* 0x001fcc00078e000c */
[----:B------:R-:W2:Y:S01]  /*0a70*/  LDG.E.64 R12, desc[UR6][R12.64] ;  /* 0x000000060c0c7981 */ /* 0x000ea2000c1e1b00 */
[----:B-1----:R-:W-:-:S05]  /*0a80*/  IMAD.WIDE R8, R11, 0x8, R8 ;  /* 0x000000080b087825 */ /* 0x002fca00078e0208 */
[----:B------:R-:W2:Y:S01]  /*0a90*/  LDG.E.64 R10, desc[UR6][R8.64] ;  /* 0x00000006080a7981 */ /* 0x000ea2000c1e1b00 */
[----:B------:R-:W-:Y:S01]  /*0aa0*/  ISETP.NE.AND P0, PT, R3, 0x1, PT ;  /* 0x000000010300780c */ /* 0x000fe20003f05270 */
[----:B--2--5:R-:W-:-:S12]  /*0ab0*/  DFMA R22, R10, R12, R22 ;  /* 0x0000000c0a16722b */ /* 0x024fd80000000016 */
[----:B------:R-:W-:Y:S05]  /*0ac0*/  @!P0 BRA `(.L_x_53) ;  /* 0x0000000000308947 */ /* 0x000fea0003800000 */
[----:B------:R-:W0:Y:S01]  /*0ad0*/  LDC.64 R12, c[0x0][0x388] ;  /* 0x0000e200ff0c7b82 */ /* 0x000e220000000a00 */
[----:B------:R-:W-:-:S05]  /*0ae0*/  IADD3 R28, P0, PT, R28, UR4, RZ ;  /* 0x000000041c1c7c10 */ /* 0x000fca000ff1e0ff */
[----:B------:R-:W-:Y:S01]  /*0af0*/  IMAD.X R11, RZ, RZ, RZ, P0 ;  /* 0x000000ffff0b7224 */ /* 0x000fe200000e06ff */
[----:B------:R-:W-:-:S13]  /*0b00*/  ISETP.NE.AND P0, PT, R3, 0x2, PT ;  /* 0x000000020300780c */ /* 0x000fda0003f05270 */
[----:B------:R-:W2:Y:S01]  /*0b10*/  @P0 LDG.E.64 R16, desc[UR6][R8.64+0x10] ;  /* 0x0000100608100981 */ /* 0x000ea2000c1e1b00 */
[----:B0-----:R-:W-:-:S04]  /*0b20*/  LEA R10, P1, R28, R12, 0x3 ;  /* 0x0000000c1c0a7211 */ /* 0x001fc800078218ff */
[----:B------:R-:W-:Y:S02]  /*0b30*/  LEA.HI.X R11, R28, R13, R11, 0x3, P1 ;  /* 0x0000000d1c0b7211 */ /* 0x000fe400008f1c0b */
[----:B------:R-:W3:Y:S04]  /*0b40*/  LDG.E.64 R12, desc[UR6][R8.64+0x8] ;  /* 0x00000806080c7981 */ /* 0x000ee8000c1e1b00 */
[----:B------:R-:W3:Y:S04]  /*0b50*/  LDG.E.64 R14, desc[UR6][R10.64+0x8] ;  /* 0x000008060a0e7981 */ /* 0x000ee8000c1e1b00 */
[----:B------:R-:W2:Y:S01]  /*0b60*/  @P0 LDG.E.64 R18, desc[UR6][R10.64+0x10] ;  /* 0x000010060a120981 */ /* 0x000ea2000c1e1b00 */
[----:B---3--:R-:W-:-:S08]  /*0b70*/  DFMA R22, R12, R14, R22 ;  /* 0x0000000e0c16722b */ /* 0x008fd00000000016 */
[----:B--2---:R-:W-:-:S11]  /*0b80*/  @P0 DFMA R22, R16, R18, R22 ;  /* 0x000000121016022b */ /* 0x004fd60000000016 */
.L_x_53:
[----:B------:R-:W0:Y:S01]  /*0b90*/  LDCU UR4, c[0x0][0x3b8] ;  /* 0x00007700ff0477ac */ /* 0x000e220008000800 */
[----:B------:R-:W-:Y:S01]  /*0ba0*/  VIADD R4, R4, 0x1 ;  /* 0x0000000104047836 */ /* 0x000fe20000000000 */
[----:B-----5:R1:W-:Y:S04]  /*0bb0*/  STG.E.64 desc[UR6][R6.64], R22 ;  /* 0x0000001606007986 */ /* 0x0203e8000c101b06 */
[----:B0-----:R-:W-:-:S13]  /*0bc0*/  ISETP.NE.AND P0, PT, R4, UR4, PT ;  /* 0x0000000404007c0c */ /* 0x001fda000bf05270 */
[----:B-1----:R-:W-:Y:S05]  /*0bd0*/  @!P0 EXIT ;  /* 0x000000000000894d */ /* 0x002fea0003800000 */
[----:B------:R-:W-:Y:S05]  /*0be0*/  BRA `(.L_x_56) ;  /* 0xfffffff4003c7947 */ /* 0x000fea000383ffff */
.L_x_50:
[C---:B------:R-:W-:Y:S01]  /*0bf0*/  ISETP.GE.U32.AND P1, PT, R0.reuse, 0x10, PT ;  /* 0x000000100000780c */ /* 0x040fe20003f26070 */
[----:B------:R-:W-:Y:S01]  /*0c00*/  IMAD.MOV.U32 R6, RZ, RZ, RZ ;  /* 0x000000ffff067224 */ /* 0x000fe200078e00ff */
[----:B------:R-:W-:-:S04]  /*0c10*/  LOP3.LUT R16, R0, 0xf, RZ, 0xc0, !PT ;  /* 0x0000000f00107812 */ /* 0x000fc800078ec0ff */
[----:B------:R-:W-:-:S07]  /*0c20*/  ISETP.NE.AND P0, PT, R16, RZ, PT ;  /* 0x000000ff1000720c */ /* 0x000fce0003f05270 */
[----:B------:R-:W-:Y:S06]  /*0c30*/  @!P1 BRA `(.L_x_57) ;  /* 0x0000000000e49947 */ /* 0x000fec0003800000 */
[----:B------:R-:W-:Y:S02]  /*0c40*/  LOP3.LUT R6, R0, 0x7ffffff0, RZ, 0xc0, !PT ;  /* 0x7ffffff000067812 */ /* 0x000fe400078ec0ff */
[----:B------:R-:W-:-:S07]  /*0c50*/  MOV R7, RZ ;  /* 0x000000ff00077202 */ /* 0x000fce0000000f00 */
.L_x_58:
        /* <DEDUP_REMOVED lines=49> */
[----:B------:R-:W-:-:S05]  /*0f70*/  VIADD R7, R7, 0x10 ;  /* 0x0000001007077836 */ /* 0x000fca0000000000 */
[----:B------:R-:W-:Y:S01]  /*0f80*/  ISETP.NE.AND P1, PT, R7, R6, PT ;  /* 0x000000060700720c */ /* 0x000fe20003f25270 */
[----:B--2---:R0:W-:Y:S04]  /*0f90*/  STG.E.64 desc[UR6][R2.64+0x70], R12 ;  /* 0x0000700c02007986 */ /* 0x0041e8000c101b06 */
[----:B---3--:R-:W2:Y:S04]  /*0fa0*/  LDG.E.64 R14, desc[UR6][R4.64+0x78] ;  /* 0x00007806040e7981 */ /* 0x008ea8000c1e1b00 */
[----:B--2---:R0:W-:Y:S04]  /*0fb0*/  STG.E.64 desc[UR6][R2.64+0x78], R14 ;  /* 0x0000780e02007986 */ /* 0x0041e8000c101b06 */
[----:B------:R-:W-:Y:S05]  /*0fc0*/  @P1 BRA `(.L_x_58) ;  /* 0xfffffffc00241947 */ /* 0x000fea000383ffff */
.L_x_57:
        /* <DEDUP_REMOVED lines=32> */
[----:B------:R-:W-:-:S03]  /*11d0*/  VIADD R6, R6, 0x8 ;  /* 0x0000000806067836 */ /* 0x000fc60000000000 */
[----:B--2---:R0:W-:Y:S04]  /*11e0*/  STG.E.64 desc[UR6][R2.64+0x38], R14 ;  /* 0x0000380e02007986 */ /* 0x0041e8000c101b06 */
.L_x_59:
        /* <DEDUP_REMOVED lines=22> */
.L_x_60:
[----:B------:R-:W-:Y:S05]  /*1350*/  @!P1 EXIT ;  /* 0x000000000000994d */ /* 0x000fea0003800000 */
[----:B0-2---:R-:W0:Y:S01]  /*1360*/  LDC.64 R8, c[0x0][0x3c8] ;  /* 0x0000f200ff087b82 */ /* 0x005e220000000a00 */
[----:B------:R-:W-:-:S07]  /*1370*/  UMOV UR4, URZ ;  /* 0x000000ff00047c82 */ /* 0x000fce0008000000 */
[----:B------:R-:W1:Y:S02]  /*1380*/  LDC.64 R10, c[0x0][0x3b0] ;  /* 0x0000ec00ff0a7b82 */ /* 0x000e640000000a00 */
.L_x_61:
[----:B0-2---:R-:W-:-:S04]  /*1390*/  IMAD.WIDE.U32 R2, R6, 0x8, R8 ;  /* 0x0000000806027825 */ /* 0x005fc800078e0008 */
[C---:B-1----:R-:W-:Y:S01]  /*13a0*/  IMAD.WIDE.U32 R4, R6.reuse, 0x8, R10 ;  /* 0x0000000806047825 */ /* 0x042fe200078e000a */
[----:B------:R2:W-:Y:S05]  /*13b0*/  STG.E.64 desc[UR6][R2.64], RZ ;  /* 0x000000ff02007986 */ /* 0x0005ea000c101b06 */
[----:B------:R-:W3:Y:S01]  /*13c0*/  LDG.E.64 R4, desc[UR6][R4.64] ;  /* 0x0000000604047981 */ /* 0x000ee2000c1e1b00 */
[----:B------:R-:W-:Y:S01]  /*13d0*/  UIADD3 UR4, UPT, UPT, UR4, 0x1, URZ ;  /* 0x0000000104047890 */ /* 0x000fe2000fffe0ff */
[----:B------:R-:W-:-:S05]  /*13e0*/  VIADD R6, R6, 0x1 ;  /* 0x0000000106067836 */ /* 0x000fca0000000000 */
[----:B------:R-:W-:Y:S01]  /*13f0*/  ISETP.NE.AND P0, PT, R0, UR4, PT ;  /* 0x0000000400007c0c */ /* 0x000fe2000bf05270 */
[----:B---3--:R2:W-:-:S12]  /*1400*/  STG.E.64 desc[UR6][R2.64], R4 ;  /* 0x0000000402007986 */ /* 0x0085d8000c101b06 */
[----:B------:R-:W-:Y:S05]  /*1410*/  @P0 BRA `(.L_x_61) ;  /* 0xfffffffc00dc0947 */ /* 0x000fea000383ffff */
[----:B------:R-:W-:Y:S05]  /*1420*/  EXIT ;  /* 0x000000000000794d */ /* 0x000fea0003800000 */
.L_x_62:
        /* <DEDUP_REMOVED lines=13> */
.L_x_75:


//--------------------- .text._Z24sigmoidActivationForwardPdS_ii --------------------------
	.section	.text._Z24sigmoidActivationForwardPdS_ii,"ax",@progbits
	.align	128
        .global         _Z24sigmoidActivationForwardPdS_ii
        .type           _Z24sigmoidActivationForwardPdS_ii,@function
        .size           _Z24sigmoidActivationForwardPdS_ii,(.L_x_72 - _Z24sigmoidActivationForwardPdS_ii)
        .other          _Z24sigmoidActivationForwardPdS_ii,@"STO_CUDA_ENTRY STV_DEFAULT"
_Z24sigmoidActivationForwardPdS_ii:
.text._Z24sigmoidActivationForwardPdS_ii:
[----:B------:R-:W-:Y:S01]  /*0000*/  LDC R1, c[0x0][0x37c] ;  /* 0x0000df00ff017b82 */ /* 0x000fe20000000800 */
[----:B------:R-:W0:Y:S07]  /*0010*/  S2R R3, SR_TID.X ;  /* 0x0000000000037919 */ /* 0x000e2e0000002100 */
[----:B------:R-:W0:Y:S01]  /*0020*/  S2UR UR6, SR_CTAID.X ;  /* 0x00000000000679c3 */ /* 0x000e220000002500 */
[----:B------:R-:W1:Y:S07]  /*0030*/  LDCU.64 UR4, c[0x0][0x390] ;  /* 0x00007200ff0477ac */ /* 0x000e6e0008000a00 */
[----:B------:R-:W0:Y:S01]  /*0040*/  LDC R0, c[0x0][0x360] ;  /* 0x0000d800ff007b82 */ /* 0x000e220000000800 */
[----:B-1----:R-:W-:Y:S01]  /*0050*/  UIMAD UR4, UR5, UR4, URZ ;  /* 0x00000004050472a4 */ /* 0x002fe2000f8e02ff */
[----:B0-----:R-:W-:-:S05]  /*0060*/  IMAD R0, R0, UR6, R3 ;  /* 0x0000000600007c24 */ /* 0x001fca000f8e0203 */
[----:B------:R-:W-:-:S13]  /*0070*/  ISETP.GE.AND P0, PT, R0, UR4, PT ;  /* 0x0000000400007c0c */ /* 0x000fda000bf06270 */
[----:B------:R-:W-:Y:S05]  /*0080*/  @P0 EXIT ;  /* 0x000000000000094d */ /* 0x000fea0003800000 */
[----:B------:R-:W0:Y:S01]  /*0090*/  LDC.64 R2, c[0x0][0x380] ;  /* 0x0000e000ff027b82 */ /* 0x000e220000000a00 */
[----:B------:R-:W1:Y:S01]  /*00a0*/  LDCU.64 UR4, c[0x0][0x358] ;  /* 0x00006b00ff0477ac */ /* 0x000e620008000a00 */
[----:B0-----:R-:W-:-:S06]  /*00b0*/  IMAD.WIDE R2, R0, 0x8, R2 ;  /* 0x0000000800027825 */ /* 0x001fcc00078e0202 */
[----:B-1----:R-:W2:Y:S01]  /*00c0*/  LDG.E.64 R2, desc[UR4][R2.64] ;  /* 0x0000000402027981 */ /* 0x002ea2000c1e1b00 */
[----:B------:R-:W-:Y:S01]  /*00d0*/  IMAD.MOV.U32 R4, RZ, RZ, 0x652b82fe ;  /* 0x652b82feff047424 */ /* 0x000fe200078e00ff */
[----:B------:R-:W-:Y:S01]  /*00e0*/  UMOV UR6, 0xfefa39ef ;  /* 0xfefa39ef00067882 */ /* 0x000fe20000000000 */
[----:B------:R-:W-:Y:S01]  /*00f0*/  IMAD.MOV.U32 R5, RZ, RZ, 0x3ff71547 ;  /* 0x3ff71547ff057424 */ /* 0x000fe200078e00ff */
[----:B------:R-:W-:Y:S01]  /*0100*/  UMOV UR7, 0x3fe62e42 ;  /* 0x3fe62e4200077882 */ /* 0x000fe20000000000 */
[----:B------:R-:W-:Y:S04]  /*0110*/  BSSY.RECONVERGENT B0, `(.L_x_63) ;  /* 0x0000037000007945 */ /* 0x000fe80003800200 */
[----:B--2---:R-:W-:Y:S02]  /*0120*/  DFMA R4, R2, -R4, 6.75539944105574400000e+15 ;  /* 0x433800000204742b */ /* 0x004fe40000000804 */
[----:B------:R-:W-:-:S06]  /*0130*/  DADD R10, -RZ, -R2 ;  /* 0x00000000ff0a7229 */ /* 0x000fcc0000000902 */
[----:B------:R-:W-:-:S04]  /*0140*/  DADD R6, R4, -6.75539944105574400000e+15 ;  /* 0xc338000004067429 */ /* 0x000fc80000000000 */
[----:B------:R-:W-:-:S04]  /*0150*/  FSETP.GEU.AND P0, PT, |R11|, 4.1917929649353027344, PT ;  /* 0x4086232b0b00780b */ /* 0x000fc80003f0e200 */
[----:B------:R-:W-:Y:S01]  /*0160*/  DFMA R8, R6, -UR6, -R2 ;  /* 0x8000000606087c2b */ /* 0x000fe20008000802 */
[----:B------:R-:W-:Y:S01]  /*0170*/  UMOV UR6, 0x3b39803f ;  /* 0x3b39803f00067882 */ /* 0x000fe20000000000 */
[----:B------:R-:W-:-:S06]  /*0180*/  UMOV UR7, 0x3c7abc9e ;  /* 0x3c7abc9e00077882 */ /* 0x000fcc0000000000 */
[----:B------:R-:W-:Y:S01]  /*0190*/  DFMA R6, R6, -UR6, R8 ;  /* 0x8000000606067c2b */ /* 0x000fe20008000008 */
[----:B------:R-:W-:Y:S01]  /*01a0*/  UMOV UR6, 0x69ce2bdf ;  /* 0x69ce2bdf00067882 */ /* 0x000fe20000000000 */
[----:B------:R-:W-:Y:S01]  /*01b0*/  IMAD.MOV.U32 R8, RZ, RZ, -0x35dec16 ;  /* 0xfca213eaff087424 */ /* 0x000fe200078e00ff */
[----:B------:R-:W-:Y:S01]  /*01c0*/  MOV R9, 0x3e928af3 ;  /* 0x3e928af300097802 */ /* 0x000fe20000000f00 */
[----:B------:R-:W-:-:S05]  /*01d0*/  UMOV UR7, 0x3e5ade15 ;  /* 0x3e5ade1500077882 */ /* 0x000fca0000000000 */
[----:B------:R-:W-:Y:S01]  /*01e0*/  DFMA R8, R6, UR6, R8 ;  /* 0x0000000606087c2b */ /* 0x000fe20008000008 */
[----:B------:R-:W-:Y:S01]  /*01f0*/  UMOV UR6, 0x62401315 ;  /* 0x6240131500067882 */ /* 0x000fe20000000000 */
[----:B------:R-:W-:-:S06]  /*0200*/  UMOV UR7, 0x3ec71dee ;  /* 0x3ec71dee00077882 */ /* 0x000fcc0000000000 */
[----:B------:R-:W-:Y:S01]  /*0210*/  DFMA R8, R6, R8, UR6 ;  /* 0x0000000606087e2b */ /* 0x000fe20008000008 */
        /* <DEDUP_REMOVED lines=20> */
[----:B------:R-:W-:-:S08]  /*0360*/  DFMA R8, R6, R8, UR6 ;  /* 0x0000000606087e2b */ /* 0x000fd00008000008 */
[----:B------:R-:W-:-:S08]  /*0370*/  DFMA R8, R6, R8, 1 ;  /* 0x3ff000000608742b */ /* 0x000fd00000000008 */
[----:B------:R-:W-:-:S10]  /*0380*/  DFMA R8, R6, R8, 1 ;  /* 0x3ff000000608742b */ /* 0x000fd40000000008 */
[----:B------:R-:W-:Y:S02]  /*0390*/  IMAD R7, R4, 0x100000, R9 ;  /* 0x0010000004077824 */ /* 0x000fe400078e0209 */
[----:B------:R-:W-:Y:S01]  /*03a0*/  IMAD.MOV.U32 R6, RZ, RZ, R8 ;  /* 0x000000ffff067224 */ /* 0x000fe200078e0008 */
[----:B------:R-:W-:Y:S06]  /*03b0*/  @!P0 BRA `(.L_x_64) ;  /* 0x0000000000308947 */ /* 0x000fec0003800000 */
[----:B------:R-:W-:Y:S01]  /*03c0*/  FSETP.GEU.AND P1, PT, |R11|, 4.2275390625, PT ;  /* 0x408748000b00780b */ /* 0x000fe20003f2e200 */
[C---:B------:R-:W-:Y:S02]  /*03d0*/  DADD R6, -R2.reuse, +INF ;  /* 0x7ff0000002067429 */ /* 0x040fe40000000100 */
[----:B------:R-:W-:-:S08]  /*03e0*/  DSETP.GT.AND P0, PT, R2, RZ, PT ;  /* 0x000000ff0200722a */ /* 0x000fd00003f04000 */
[----:B------:R-:W-:Y:S02]  /*03f0*/  FSEL R6, R6, RZ, !P0 ;  /* 0x000000ff06067208 */ /* 0x000fe40004000000 */
[----:B------:R-:W-:Y:S02]  /*0400*/  @!P1 LEA.HI R5, R4, R4, RZ, 0x1 ;  /* 0x0000000404059211 */ /* 0x000fe400078f08ff */
[----:B------:R-:W-:Y:S02]  /*0410*/  FSEL R7, R7, RZ, !P0 ;  /* 0x000000ff07077208 */ /* 0x000fe40004000000 */
[----:B------:R-:W-:-:S04]  /*0420*/  @!P1 SHF.R.S32.HI R5, RZ, 0x1, R5 ;  /* 0x00000001ff059819 */ /* 0x000fc80000011405 */
[----:B------:R-:W-:Y:S01]  /*0430*/  @!P1 LEA R9, R5, R9, 0x14 ;  /* 0x0000000905099211 */ /* 0x000fe200078ea0ff */
[----:B------:R-:W-:-:S05]  /*0440*/  @!P1 IMAD.IADD R2, R4, 0x1, -R5 ;  /* 0x0000000104029824 */ /* 0x000fca00078e0a05 */
[----:B------:R-:W-:Y:S01]  /*0450*/  @!P1 LEA R3, R2, 0x3ff00000, 0x14 ;  /* 0x3ff0000002039811 */ /* 0x000fe200078ea0ff */
[----:B------:R-:W-:-:S06]  /*0460*/  @!P1 IMAD.MOV.U32 R2, RZ, RZ, RZ ;  /* 0x000000ffff029224 */ /* 0x000fcc00078e00ff */
[----:B------:R-:W-:-:S11]  /*0470*/  @!P1 DMUL R6, R8, R2 ;  /* 0x0000000208069228 */ /* 0x000fd60000000000 */
.L_x_64:
[----:B------:R-:W-:Y:S05]  /*0480*/  BSYNC.RECONVERGENT B0 ;  /* 0x0000000000007941 */ /* 0x000fea0003800200 */
.L_x_63:
[----:B------:R-:W-:Y:S01]  /*0490*/  DADD R8, R6, 1 ;  /* 0x3ff0000006087429 */ /* 0x000fe20000000000 */
[----:B------:R-:W-:Y:S05]  /*04a0*/  BSSY.RECONVERGENT B0, `(.L_x_65) ;  /* 0x000000e000007945 */ /* 0x000fea0003800200 */
[----:B------:R-:W0:Y:S04]  /*04b0*/  MUFU.RCP64H R3, R9 ;  /* 0x0000000900037308 */ /* 0x000e280000001800 */
[----:B------:R-:W-:-:S05]  /*04c0*/  VIADD R2, R9, 0x300402 ;  /* 0x0030040209027836 */ /* 0x000fca0000000000 */
[----:B------:R-:W-:Y:S01]  /*04d0*/  FSETP.GEU.AND P0, PT, |R2|, 5.8789094863358348022e-39, PT ;  /* 0x004004020200780b */ /* 0x000fe20003f0e200 */
[----:B0-----:R-:W-:-:S08]  /*04e0*/  DFMA R4, -R8, R2, 1 ;  /* 0x3ff000000804742b */ /* 0x001fd00000000102 */
[----:B------:R-:W-:-:S08]  /*04f0*/  DFMA R4, R4, R4, R4 ;  /* 0x000000040404722b */ /* 0x000fd00000000004 */
[----:B------:R-:W-:-:S08]  /*0500*/  DFMA R4, R2, R4, R2 ;  /* 0x000000040204722b */ /* 0x000fd00000000002 */
[----:B------:R-:W-:-:S08]  /*0510*/  DFMA R6, -R8, R4, 1 ;  /* 0x3ff000000806742b */ /* 0x000fd00000000104 */
[----:B------:R-:W-:Y:S01]  /*0520*/  DFMA R4, R4, R6, R4 ;  /* 0x000000060404722b */ /* 0x000fe20000000004 */
[----:B------:R-:W-:Y:S10]  /*0530*/  @P0 BRA `(.L_x_66) ;  /* 0x0000000000100947 */ /* 0x000ff40003800000 */
[----:B------:R-:W-:-:S05]  /*0540*/  LOP3.LUT R2, R9, 0x7fffffff, RZ, 0xc0, !PT ;  /* 0x7fffffff09027812 */ /* 0x000fca00078ec0ff */
[----:B------:R-:W-:Y:S01]  /*0550*/  VIADD R3, R2, 0xfff00000 ;  /* 0xfff0000002037836 */ /* 0x000fe20000000000 */
[----:B------:R-:W-:-:S07]  /*0560*/  MOV R2, 0x580 ;  /* 0x0000058000027802 */ /* 0x000fce0000000f00 */
[----:B------:R-:W-:Y:S05]  /*0570*/  CALL.REL.NOINC `($__internal_0_$__cuda_sm20_dblrcp_rn_slowpath_v3) ;  /* 0x0000000000147944 */ /* 0x000fea0003c00000 */
.L_x_66:
[----:B------:R-:W-:Y:S05]  /*0580*/  BSYNC.RECONVERGENT B0 ;  /* 0x0000000000007941 */ /* 0x000fea0003800200 */
.L_x_65:
[----:B------:R-:W0:Y:S02]  /*0590*/  LDC.64 R2, c[0x0][0x388] ;  /* 0x0000e200ff027b82 */ /* 0x000e240000000a00 */
[----:B0-----:R-:W-:-:S05]  /*05a0*/  IMAD.WIDE R2, R0, 0x8, R2 ;  /* 0x0000000800027825 */ /* 0x001fca00078e0202 */
[----:B------:R-:W-:Y:S01]  /*05b0*/  STG.E.64 desc[UR4][R2.64], R4 ;  /* 0x0000000402007986 */ /* 0x000fe2000c101b04 */
[----:B------:R-:W-:Y:S05]  /*05c0*/  EXIT ;  /* 0x000000000000794d */ /* 0x000fea0003800000 */
        .weak           $__internal_0_$__cuda_sm20_dblrcp_rn_slowpath_v3
        .type           $__internal_0_$__cuda_sm20_dblrcp_rn_slowpath_v3,@function
        .size           $__internal_0_$__cuda_sm20_dblrcp_rn_slowpath_v3,(.L_x_72 - $__internal_0_$__cuda_sm20_dblrcp_rn_slowpath_v3)
$__internal_0_$__cuda_sm20_dblrcp_rn_slowpath_v3:
[----:B------:R-:W-:Y:S01]  /*05d0*/  MOV R4, R8 ;  /* 0x0000000800047202 */ /* 0x000fe20000000f00 */
[----:B------:R-:W-:Y:S01]  /*05e0*/  IMAD.MOV.U32 R5, RZ, RZ, R9 ;  /* 0x000000ffff057224 */ /* 0x000fe200078e0009 */
[----:B------:R-:W-:Y:S05]  /*05f0*/  BSSY.RECONVERGENT B1, `(.L_x_67) ;  /* 0x0000025000017945 */ /* 0x000fea0003800200 */
[----:B------:R-:W-:-:S14]  /*0600*/  DSETP.GTU.AND P0, PT, |R4|, +INF , PT ;  /* 0x7ff000000400742a */ /* 0x000fdc0003f0c200 */
[----:B------:R-:W-:Y:S05]  /*0610*/  @P0 BRA `(.L_x_68) ;  /* 0x0000000000800947 */ /* 0x000fea0003800000 */
[----:B------:R-:W-:-:S05]  /*0620*/  LOP3.LUT R8, R9, 0x7fffffff, RZ, 0xc0, !PT ;  /* 0x7fffffff09087812 */ /* 0x000fca00078ec0ff */
[----:B------:R-:W-:-:S05]  /*0630*/  VIADD R6, R8, 0xffffffff ;  /* 0xffffffff08067836 */ /* 0x000fca0000000000 */
[----:B------:R-:W-:-:S13]  /*0640*/  ISETP.GE.U32.AND P0, PT, R6, 0x7fefffff, PT ;  /* 0x7fefffff0600780c */ /* 0x000fda0003f06070 */
[----:B------:R-:W-:Y:S01]  /*0650*/  @P0 LOP3.LUT R7, R5, 0x7ff00000, RZ, 0x3c, !PT ;  /* 0x7ff0000005070812 */ /* 0x000fe200078e3cff */
[----:B------:R-:W-:Y:S01]  /*0660*/  @P0 IMAD.MOV.U32 R6, RZ, RZ, RZ ;  /* 0x000000ffff060224 */ /* 0x000fe200078e00ff */
[----:B------:R-:W-:Y:S06]  /*0670*/  @P0 BRA `(.L_x_69) ;  /* 0x0000000000700947 */ /* 0x000fec0003800000 */
[----:B------:R-:W-:-:S13]  /*0680*/  ISETP.GE.U32.AND P0, PT, R8, 0x1000001, PT ;  /* 0x010000010800780c */ /* 0x000fda0003f06070 */
[----:B------:R-:W-:Y:S05]  /*0690*/  @!P0 BRA `(.L_x_70) ;  /* 0x0000000000388947 */ /* 0x000fea0003800000 */
[----:B------:R-:W-:Y:S01]  /*06a0*/  IADD3 R7, PT, PT, R5, -0x3fe00000, RZ ;  /* 0xc020000005077810 */ /* 0x000fe20007ffe0ff */
[----:B------:R-:W-:Y:S02]  /*06b0*/  IMAD.MOV.U32 R6, RZ, RZ, R4 ;  /* 0x000000ffff067224 */ /* 0x000fe400078e0004 */
[----:B------:R-:W-:Y:S01]  /*06c0*/  IMAD.MOV.U32 R8, RZ, RZ, R3 ;  /* 0x000000ffff087224 */ /* 0x000fe200078e0003 */
[----:B------:R-:W0:Y:S05]  /*06d0*/  MUFU.RCP64H R9, R7 ;  /* 0x0000000700097308 */ /* 0x000e2a0000001800 */
[----:B0-----:R-:W-:-:S08]  /*06e0*/  DFMA R10, -R6, R8, 1 ;  /* 0x3ff00000060a742b */ /* 0x001fd00000000108 */
[----:B------:R-:W-:-:S08]  /*06f0*/  DFMA R10, R10, R10, R10 ;  /* 0x0000000a0a0a722b */ /* 0x000fd0000000000a */
[----:B------:R-:W-:-:S08]  /*0700*/  DFMA R10, R8, R10, R8 ;  /* 0x0000000a080a722b */ /* 0x000fd00000000008 */
[----:B------:R-:W-:-:S08]  /*0710*/  DFMA R8, -R6, R10, 1 ;  /* 0x3ff000000608742b */ /* 0x000fd0000000010a */
[----:B------:R-:W-:-:S08]  /*0720*/  DFMA R8, R10, R8, R10 ;  /* 0x000000080a08722b */ /* 0x000fd0000000000a */
[----:B------:R-:W-:-:S08]  /*0730*/  DMUL R8, R8, 2.2250738585072013831e-308 ;  /* 0x0010000008087828 */ /* 0x000fd00000000000 */
[----:B------:R-:W-:-:S08]  /*0740*/  DFMA R4, -R4, R8, 1 ;  /* 0x3ff000000404742b */ /* 0x000fd00000000108 */
[----:B------:R-:W-:-:S08]  /*0750*/  DFMA R4, R4, R4, R4 ;  /* 0x000000040404722b */ /* 0x000fd00000000004 */
[----:B------:R-:W-:Y:S01]  /*0760*/  DFMA R6, R8, R4, R8 ;  /* 0x000000040806722b */ /* 0x000fe20000000008 */
[----:B------:R-:W-:Y:S10]  /*0770*/  BRA `(.L_x_69) ;  /* 0x0000000000307947 */ /* 0x000ff40003800000 */
.L_x_70:
[----:B------:R-:W-:Y:S01]  /*0780*/  DMUL R4, R4, 8.11296384146066816958e+31 ;  /* 0x4690000004047828 */ /* 0x000fe20000000000 */
[----:B------:R-:W-:-:S05]  /*0790*/  MOV R6, R3 ;  /* 0x0000000300067202 */ /* 0x000fca0000000f00 */
[----:B------:R-:W0:Y:S02]  /*07a0*/  MUFU.RCP64H R7, R5 ;  /* 0x0000000500077308 */ /* 0x000e240000001800 */
[----:B0-----:R-:W-:-:S08]  /*07b0*/  DFMA R8, -R4, R6, 1 ;  /* 0x3ff000000408742b */ /* 0x001fd00000000106 */
[----:B------:R-:W-:-:S08]  /*07c0*/  DFMA R8, R8, R8, R8 ;  /* 0x000000080808722b */ /* 0x000fd00000000008 */
[----:B------:R-:W-:-:S08]  /*07d0*/  DFMA R8, R6, R8, R6 ;  /* 0x000000080608722b */ /* 0x000fd00000000006 */
[----:B------:R-:W-:-:S08]  /*07e0*/  DFMA R6, -R4, R8, 1 ;  /* 0x3ff000000406742b */ /* 0x000fd00000000108 */
[----:B------:R-:W-:-:S08]  /*07f0*/  DFMA R6, R8, R6, R8 ;  /* 0x000000060806722b */ /* 0x000fd00000000008 */
[----:B------:R-:W-:Y:S01]  /*0800*/  DMUL R6, R6, 8.11296384146066816958e+31 ;  /* 0x4690000006067828 */ /* 0x000fe20000000000 */
[----:B------:R-:W-:Y:S10]  /*0810*/  BRA `(.L_x_69) ;  /* 0x0000000000087947 */ /* 0x000ff40003800000 */
.L_x_68:
[----:B------:R-:W-:Y:S01]  /*0820*/  LOP3.LUT R7, R5, 0x80000, RZ, 0xfc, !PT ;  /* 0x0008000005077812 */ /* 0x000fe200078efcff */
[----:B------:R-:W-:-:S07]  /*0830*/  IMAD.MOV.U32 R6, RZ, RZ, R4 ;  /* 0x000000ffff067224 */ /* 0x000fce00078e0004 */
.L_x_69:
[----:B------:R-:W-:Y:S05]  /*0840*/  BSYNC.RECONVERGENT B1 ;  /* 0x0000000000017941 */ /* 0x000fea0003800200 */
.L_x_67:
[----:B------:R-:W-:Y:S01]  /*0850*/  IMAD.MOV.U32 R3, RZ, RZ, 0x0 ;  /* 0x00000000ff037424 */ /* 0x000fe200078e00ff */
[----:B------:R-:W-:Y:S01]  /*0860*/  MOV R5, R7 ;  /* 0x0000000700057202 */ /* 0x000fe20000000f00 */
[----:B------:R-:W-:Y:S02]  /*0870*/  IMAD.MOV.U32 R4, RZ, RZ, R6 ;  /* 0x000000ffff047224 */ /* 0x000fe400078e0006 */
[----:B------:R-:W-:Y:S05]  /*0880*/  RET.REL.NODEC R2 `(_Z24sigmoidActivationForwardPdS_ii) ;  /* 0xfffffff402dc7950 */ /* 0x000fea0003c3ffff */
.L_x_71:
        /* <DEDUP_REMOVED lines=15> */
.L_x_72:


//--------------------- .nv.shared.reserved.0     --------------------------
	.section	.nv.shared.reserved.0,"aw",@nobits
	.weak		__nv_reservedSMEM_offset_0_alias
	.size		__nv_reservedSMEM_offset_0_alias, 0, 64
	.other		__nv_reservedSMEM_offset_0_alias,@"STO_CUDA_RESERVED_SHARED STV_DEFAULT"
__nv_reservedSMEM_offset_0_alias:
	.zero		0
	.zero		64


//--------------------- .nv.constant0._Z13backpropogatePdS_S_S_S_S_S_S_iiiid --------------------------
	.section	.nv.constant0._Z13backpropogatePdS_S_S_S_S_S_S_iiiid,"a",@progbits
	.sectionflags	@""
	.align	4
.nv.constant0._Z13backpropogatePdS_S_S_S_S_S_S_iiiid:
	.zero		984


//--------------------- .nv.constant0._Z13forwardFeedP2PdS_S_S_S_S_S_iiiiS_ --------------------------
	.section	.nv.constant0._Z13forwardFeedP2PdS_S_S_S_S_S_iiiiS_,"a",@progbits
	.sectionflags	@""
	.align	4
.nv.constant0._Z13forwardFeedP2PdS_S_S_S_S_S_iiiiS_:
	.zero		976


//--------------------- .nv.constant0._Z13forwardFeedP1PdS_S_S_S_S_S_iiiiS_ --------------------------
	.section	.nv.constant0._Z13forwardFeedP1PdS_S_S_S_S_S_iiiiS_,"a",@progbits
	.sectionflags	@""
	.align	4
.nv.constant0._Z13forwardFeedP1PdS_S_S_S_S_S_iiiiS_:
	.zero		976


//--------------------- .nv.constant0._Z24sigmoidActivationForwardPdS_ii --------------------------
	.section	.nv.constant0._Z24sigmoidActivationForwardPdS_ii,"a",@progbits
	.sectionflags	@""
	.align	4
.nv.constant0._Z24sigmoidActivationForwardPdS_ii:
	.zero		920


//--------------------- SYMBOLS --------------------------

	.type		.nv.reservedSmem.offset0,@object
	.size		.nv.reservedSmem.offset0,0x4
